//
// Generated by NVIDIA NVVM Compiler
//
// Compiler Build ID: CL-36424714
// Cuda compilation tools, release 13.0, V13.0.88
// Based on NVVM 20.0.0
//

.version 9.0
.target sm_100
.address_size 64

	// .globl	my_kernel_kernel0
// _ZZ17my_kernel_kernel0E18PaddedInput_shared has been demoted
// _ZZ17my_kernel_kernel0E18placeholder_shared has been demoted

.visible .entry my_kernel_kernel0(
	.param .u64 .ptr .align 1 my_kernel_kernel0_param_0,
	.param .u64 .ptr .align 1 my_kernel_kernel0_param_1,
	.param .u64 .ptr .align 1 my_kernel_kernel0_param_2,
	.param .u64 .ptr .align 1 my_kernel_kernel0_param_3
)
{
	.reg .pred 	%p<8>;
	.reg .b32 	%r<30>;
	.reg .b32 	%f<1476>;
	.reg .b64 	%rd<21>;
	// demoted variable
	.shared .align 4 .b8 _ZZ17my_kernel_kernel0E18PaddedInput_shared[64];
	// demoted variable
	.shared .align 4 .b8 _ZZ17my_kernel_kernel0E18placeholder_shared[7680];
	mov.b32 	%r26, 0;
	mov.pred 	%p7, -1;
	mov.f32 	%f1236, 0f00000000;
	mov.u32 	%r11, _ZZ17my_kernel_kernel0E18placeholder_shared;
	mov.f32 	%f1237, %f1236;
	mov.f32 	%f1238, %f1236;
	mov.f32 	%f1239, %f1236;
	mov.f32 	%f1240, %f1236;
	mov.f32 	%f1241, %f1236;
	mov.f32 	%f1242, %f1236;
	mov.f32 	%f1243, %f1236;
	mov.f32 	%f1244, %f1236;
	mov.f32 	%f1245, %f1236;
	mov.f32 	%f1246, %f1236;
	mov.f32 	%f1247, %f1236;
	mov.f32 	%f1248, %f1236;
	mov.f32 	%f1249, %f1236;
	mov.f32 	%f1250, %f1236;
	mov.f32 	%f1251, %f1236;
	mov.f32 	%f1252, %f1236;
	mov.f32 	%f1253, %f1236;
	mov.f32 	%f1254, %f1236;
	mov.f32 	%f1255, %f1236;
	mov.f32 	%f1256, %f1236;
	mov.f32 	%f1257, %f1236;
	mov.f32 	%f1258, %f1236;
	mov.f32 	%f1259, %f1236;
	mov.f32 	%f1260, %f1236;
	mov.f32 	%f1261, %f1236;
	mov.f32 	%f1262, %f1236;
	mov.f32 	%f1263, %f1236;
	mov.f32 	%f1264, %f1236;
	mov.f32 	%f1265, %f1236;
	mov.f32 	%f1266, %f1236;
	mov.f32 	%f1267, %f1236;
	mov.f32 	%f1268, %f1236;
	mov.f32 	%f1269, %f1236;
	mov.f32 	%f1270, %f1236;
	mov.f32 	%f1271, %f1236;
	mov.f32 	%f1272, %f1236;
	mov.f32 	%f1273, %f1236;
	mov.f32 	%f1274, %f1236;
	mov.f32 	%f1275, %f1236;
	mov.f32 	%f1276, %f1236;
	mov.f32 	%f1277, %f1236;
	mov.f32 	%f1278, %f1236;
	mov.f32 	%f1279, %f1236;
	mov.f32 	%f1280, %f1236;
	mov.f32 	%f1281, %f1236;
	mov.f32 	%f1282, %f1236;
	mov.f32 	%f1283, %f1236;
	mov.f32 	%f1284, %f1236;
	mov.f32 	%f1285, %f1236;
	mov.f32 	%f1286, %f1236;
	mov.f32 	%f1287, %f1236;
	mov.f32 	%f1288, %f1236;
	mov.f32 	%f1289, %f1236;
	mov.f32 	%f1290, %f1236;
	mov.f32 	%f1291, %f1236;
	mov.f32 	%f1292, %f1236;
	mov.f32 	%f1293, %f1236;
	mov.f32 	%f1294, %f1236;
	mov.f32 	%f1295, %f1236;
	mov.f32 	%f1296, %f1236;
	mov.f32 	%f1297, %f1236;
	mov.f32 	%f1298, %f1236;
	mov.f32 	%f1299, %f1236;
	mov.f32 	%f1300, %f1236;
	mov.f32 	%f1301, %f1236;
	mov.f32 	%f1302, %f1236;
	mov.f32 	%f1303, %f1236;
	mov.f32 	%f1304, %f1236;
	mov.f32 	%f1305, %f1236;
	mov.f32 	%f1306, %f1236;
	mov.f32 	%f1307, %f1236;
	mov.f32 	%f1308, %f1236;
	mov.f32 	%f1309, %f1236;
	mov.f32 	%f1310, %f1236;
	mov.f32 	%f1311, %f1236;
	mov.f32 	%f1312, %f1236;
	mov.f32 	%f1313, %f1236;
	mov.f32 	%f1314, %f1236;
	mov.f32 	%f1315, %f1236;
	mov.f32 	%f1316, %f1236;
	mov.f32 	%f1317, %f1236;
	mov.f32 	%f1318, %f1236;
	mov.f32 	%f1319, %f1236;
	mov.f32 	%f1320, %f1236;
	mov.f32 	%f1321, %f1236;
	mov.f32 	%f1322, %f1236;
	mov.f32 	%f1323, %f1236;
	mov.f32 	%f1324, %f1236;
	mov.f32 	%f1325, %f1236;
	mov.f32 	%f1326, %f1236;
	mov.f32 	%f1327, %f1236;
	mov.f32 	%f1328, %f1236;
	mov.f32 	%f1329, %f1236;
	mov.f32 	%f1330, %f1236;
	mov.f32 	%f1331, %f1236;
	mov.f32 	%f1332, %f1236;
	mov.f32 	%f1333, %f1236;
	mov.f32 	%f1334, %f1236;
	mov.f32 	%f1335, %f1236;
	mov.f32 	%f1336, %f1236;
	mov.f32 	%f1337, %f1236;
	mov.f32 	%f1338, %f1236;
	mov.f32 	%f1339, %f1236;
	mov.f32 	%f1340, %f1236;
	mov.f32 	%f1341, %f1236;
	mov.f32 	%f1342, %f1236;
	mov.f32 	%f1343, %f1236;
	mov.f32 	%f1344, %f1236;
	mov.f32 	%f1345, %f1236;
	mov.f32 	%f1346, %f1236;
	mov.f32 	%f1347, %f1236;
	mov.f32 	%f1348, %f1236;
	mov.f32 	%f1349, %f1236;
	mov.f32 	%f1350, %f1236;
	mov.f32 	%f1351, %f1236;
	mov.f32 	%f1352, %f1236;
	mov.f32 	%f1353, %f1236;
	mov.f32 	%f1354, %f1236;
	mov.f32 	%f1355, %f1236;
$L__BB0_1:
	mov.pred 	%p1, %p7;
	ld.param.u64 	%rd17, [my_kernel_kernel0_param_1];
	ld.param.u64 	%rd16, [my_kernel_kernel0_param_0];
	bar.sync 	0;
	shl.b32 	%r10, %r26, 4;
	cvta.to.global.u64 	%rd8, %rd16;
	mul.wide.u32 	%rd9, %r10, 4;
	add.s64 	%rd10, %rd8, %rd9;
	ld.global.nc.f32 	%f362, [%rd10];
	st.shared.f32 	[_ZZ17my_kernel_kernel0E18PaddedInput_shared], %f362;
	ld.global.nc.f32 	%f363, [%rd10+4];
	st.shared.f32 	[_ZZ17my_kernel_kernel0E18PaddedInput_shared+4], %f363;
	ld.global.nc.f32 	%f364, [%rd10+8];
	st.shared.f32 	[_ZZ17my_kernel_kernel0E18PaddedInput_shared+8], %f364;
	ld.global.nc.f32 	%f365, [%rd10+12];
	st.shared.f32 	[_ZZ17my_kernel_kernel0E18PaddedInput_shared+12], %f365;
	ld.global.nc.f32 	%f366, [%rd10+16];
	st.shared.f32 	[_ZZ17my_kernel_kernel0E18PaddedInput_shared+16], %f366;
	ld.global.nc.f32 	%f367, [%rd10+20];
	st.shared.f32 	[_ZZ17my_kernel_kernel0E18PaddedInput_shared+20], %f367;
	ld.global.nc.f32 	%f368, [%rd10+24];
	st.shared.f32 	[_ZZ17my_kernel_kernel0E18PaddedInput_shared+24], %f368;
	ld.global.nc.f32 	%f369, [%rd10+28];
	st.shared.f32 	[_ZZ17my_kernel_kernel0E18PaddedInput_shared+28], %f369;
	ld.global.nc.f32 	%f370, [%rd10+32];
	st.shared.f32 	[_ZZ17my_kernel_kernel0E18PaddedInput_shared+32], %f370;
	ld.global.nc.f32 	%f371, [%rd10+36];
	st.shared.f32 	[_ZZ17my_kernel_kernel0E18PaddedInput_shared+36], %f371;
	ld.global.nc.f32 	%f372, [%rd10+40];
	st.shared.f32 	[_ZZ17my_kernel_kernel0E18PaddedInput_shared+40], %f372;
	ld.global.nc.f32 	%f373, [%rd10+44];
	st.shared.f32 	[_ZZ17my_kernel_kernel0E18PaddedInput_shared+44], %f373;
	ld.global.nc.f32 	%f374, [%rd10+48];
	st.shared.f32 	[_ZZ17my_kernel_kernel0E18PaddedInput_shared+48], %f374;
	ld.global.nc.f32 	%f375, [%rd10+52];
	st.shared.f32 	[_ZZ17my_kernel_kernel0E18PaddedInput_shared+52], %f375;
	ld.global.nc.f32 	%f376, [%rd10+56];
	st.shared.f32 	[_ZZ17my_kernel_kernel0E18PaddedInput_shared+56], %f376;
	ld.global.nc.f32 	%f377, [%rd10+60];
	st.shared.f32 	[_ZZ17my_kernel_kernel0E18PaddedInput_shared+60], %f377;
	mul.wide.u32 	%rd11, %r26, 7680;
	cvta.to.global.u64 	%rd12, %rd17;
	add.s64 	%rd13, %rd12, %rd11;
	add.s64 	%rd20, %rd13, 32;
	mov.b32 	%r27, 32;
$L__BB0_2:
	ld.global.nc.f32 	%f378, [%rd20+-32];
	add.s32 	%r12, %r11, %r27;
	st.shared.f32 	[%r12+-32], %f378;
	ld.global.nc.f32 	%f379, [%rd20+-28];
	st.shared.f32 	[%r12+-28], %f379;
	ld.global.nc.f32 	%f380, [%rd20+-24];
	st.shared.f32 	[%r12+-24], %f380;
	ld.global.nc.f32 	%f381, [%rd20+-20];
	st.shared.f32 	[%r12+-20], %f381;
	ld.global.nc.f32 	%f382, [%rd20+-16];
	st.shared.f32 	[%r12+-16], %f382;
	ld.global.nc.f32 	%f383, [%rd20+-12];
	st.shared.f32 	[%r12+-12], %f383;
	ld.global.nc.f32 	%f384, [%rd20+-8];
	st.shared.f32 	[%r12+-8], %f384;
	ld.global.nc.f32 	%f385, [%rd20+-4];
	st.shared.f32 	[%r12+-4], %f385;
	ld.global.nc.f32 	%f386, [%rd20];
	st.shared.f32 	[%r12], %f386;
	ld.global.nc.f32 	%f387, [%rd20+4];
	st.shared.f32 	[%r12+4], %f387;
	ld.global.nc.f32 	%f388, [%rd20+8];
	st.shared.f32 	[%r12+8], %f388;
	ld.global.nc.f32 	%f389, [%rd20+12];
	st.shared.f32 	[%r12+12], %f389;
	ld.global.nc.f32 	%f390, [%rd20+16];
	st.shared.f32 	[%r12+16], %f390;
	ld.global.nc.f32 	%f391, [%rd20+20];
	st.shared.f32 	[%r12+20], %f391;
	ld.global.nc.f32 	%f392, [%rd20+24];
	st.shared.f32 	[%r12+24], %f392;
	ld.global.nc.f32 	%f393, [%rd20+28];
	st.shared.f32 	[%r12+28], %f393;
	add.s32 	%r27, %r27, 64;
	add.s64 	%rd20, %rd20, 64;
	setp.ne.s32 	%p3, %r27, 7712;
	@%p3 bra 	$L__BB0_2;
	bar.sync 	0;
	mov.b32 	%r28, 0;
$L__BB0_4:
	shl.b32 	%r14, %r28, 2;
	mov.u32 	%r15, _ZZ17my_kernel_kernel0E18PaddedInput_shared;
	add.s32 	%r16, %r15, %r14;
	ld.shared.f32 	%f394, [%r16];
	mov.u32 	%r17, _ZZ17my_kernel_kernel0E18placeholder_shared;
	mad.lo.s32 	%r18, %r28, 480, %r17;
	ld.shared.f32 	%f395, [%r18];
	fma.rn.f32 	%f1355, %f394, %f395, %f1355;
	ld.shared.f32 	%f396, [%r18+4];
	fma.rn.f32 	%f1354, %f394, %f396, %f1354;
	ld.shared.f32 	%f397, [%r18+8];
	fma.rn.f32 	%f1353, %f394, %f397, %f1353;
	ld.shared.f32 	%f398, [%r18+12];
	fma.rn.f32 	%f1352, %f394, %f398, %f1352;
	ld.shared.f32 	%f399, [%r18+16];
	fma.rn.f32 	%f1351, %f394, %f399, %f1351;
	ld.shared.f32 	%f400, [%r18+20];
	fma.rn.f32 	%f1350, %f394, %f400, %f1350;
	ld.shared.f32 	%f401, [%r18+24];
	fma.rn.f32 	%f1349, %f394, %f401, %f1349;
	ld.shared.f32 	%f402, [%r18+28];
	fma.rn.f32 	%f1348, %f394, %f402, %f1348;
	ld.shared.f32 	%f403, [%r18+32];
	fma.rn.f32 	%f1347, %f394, %f403, %f1347;
	ld.shared.f32 	%f404, [%r18+36];
	fma.rn.f32 	%f1346, %f394, %f404, %f1346;
	ld.shared.f32 	%f405, [%r18+40];
	fma.rn.f32 	%f1345, %f394, %f405, %f1345;
	ld.shared.f32 	%f406, [%r18+44];
	fma.rn.f32 	%f1344, %f394, %f406, %f1344;
	ld.shared.f32 	%f407, [%r18+48];
	fma.rn.f32 	%f1343, %f394, %f407, %f1343;
	ld.shared.f32 	%f408, [%r18+52];
	fma.rn.f32 	%f1342, %f394, %f408, %f1342;
	ld.shared.f32 	%f409, [%r18+56];
	fma.rn.f32 	%f1341, %f394, %f409, %f1341;
	ld.shared.f32 	%f410, [%r18+60];
	fma.rn.f32 	%f1340, %f394, %f410, %f1340;
	ld.shared.f32 	%f411, [%r18+64];
	fma.rn.f32 	%f1339, %f394, %f411, %f1339;
	ld.shared.f32 	%f412, [%r18+68];
	fma.rn.f32 	%f1338, %f394, %f412, %f1338;
	ld.shared.f32 	%f413, [%r18+72];
	fma.rn.f32 	%f1337, %f394, %f413, %f1337;
	ld.shared.f32 	%f414, [%r18+76];
	fma.rn.f32 	%f1336, %f394, %f414, %f1336;
	ld.shared.f32 	%f415, [%r18+80];
	fma.rn.f32 	%f1335, %f394, %f415, %f1335;
	ld.shared.f32 	%f416, [%r18+84];
	fma.rn.f32 	%f1334, %f394, %f416, %f1334;
	ld.shared.f32 	%f417, [%r18+88];
	fma.rn.f32 	%f1333, %f394, %f417, %f1333;
	ld.shared.f32 	%f418, [%r18+92];
	fma.rn.f32 	%f1332, %f394, %f418, %f1332;
	ld.shared.f32 	%f419, [%r18+96];
	fma.rn.f32 	%f1331, %f394, %f419, %f1331;
	ld.shared.f32 	%f420, [%r18+100];
	fma.rn.f32 	%f1330, %f394, %f420, %f1330;
	ld.shared.f32 	%f421, [%r18+104];
	fma.rn.f32 	%f1329, %f394, %f421, %f1329;
	ld.shared.f32 	%f422, [%r18+108];
	fma.rn.f32 	%f1328, %f394, %f422, %f1328;
	ld.shared.f32 	%f423, [%r18+112];
	fma.rn.f32 	%f1327, %f394, %f423, %f1327;
	ld.shared.f32 	%f424, [%r18+116];
	fma.rn.f32 	%f1326, %f394, %f424, %f1326;
	ld.shared.f32 	%f425, [%r18+120];
	fma.rn.f32 	%f1325, %f394, %f425, %f1325;
	ld.shared.f32 	%f426, [%r18+124];
	fma.rn.f32 	%f1324, %f394, %f426, %f1324;
	ld.shared.f32 	%f427, [%r18+128];
	fma.rn.f32 	%f1323, %f394, %f427, %f1323;
	ld.shared.f32 	%f428, [%r18+132];
	fma.rn.f32 	%f1322, %f394, %f428, %f1322;
	ld.shared.f32 	%f429, [%r18+136];
	fma.rn.f32 	%f1321, %f394, %f429, %f1321;
	ld.shared.f32 	%f430, [%r18+140];
	fma.rn.f32 	%f1320, %f394, %f430, %f1320;
	ld.shared.f32 	%f431, [%r18+144];
	fma.rn.f32 	%f1319, %f394, %f431, %f1319;
	ld.shared.f32 	%f432, [%r18+148];
	fma.rn.f32 	%f1318, %f394, %f432, %f1318;
	ld.shared.f32 	%f433, [%r18+152];
	fma.rn.f32 	%f1317, %f394, %f433, %f1317;
	ld.shared.f32 	%f434, [%r18+156];
	fma.rn.f32 	%f1316, %f394, %f434, %f1316;
	ld.shared.f32 	%f435, [%r18+160];
	fma.rn.f32 	%f1315, %f394, %f435, %f1315;
	ld.shared.f32 	%f436, [%r18+164];
	fma.rn.f32 	%f1314, %f394, %f436, %f1314;
	ld.shared.f32 	%f437, [%r18+168];
	fma.rn.f32 	%f1313, %f394, %f437, %f1313;
	ld.shared.f32 	%f438, [%r18+172];
	fma.rn.f32 	%f1312, %f394, %f438, %f1312;
	ld.shared.f32 	%f439, [%r18+176];
	fma.rn.f32 	%f1311, %f394, %f439, %f1311;
	ld.shared.f32 	%f440, [%r18+180];
	fma.rn.f32 	%f1310, %f394, %f440, %f1310;
	ld.shared.f32 	%f441, [%r18+184];
	fma.rn.f32 	%f1309, %f394, %f441, %f1309;
	ld.shared.f32 	%f442, [%r18+188];
	fma.rn.f32 	%f1308, %f394, %f442, %f1308;
	ld.shared.f32 	%f443, [%r18+192];
	fma.rn.f32 	%f1307, %f394, %f443, %f1307;
	ld.shared.f32 	%f444, [%r18+196];
	fma.rn.f32 	%f1306, %f394, %f444, %f1306;
	ld.shared.f32 	%f445, [%r18+200];
	fma.rn.f32 	%f1305, %f394, %f445, %f1305;
	ld.shared.f32 	%f446, [%r18+204];
	fma.rn.f32 	%f1304, %f394, %f446, %f1304;
	ld.shared.f32 	%f447, [%r18+208];
	fma.rn.f32 	%f1303, %f394, %f447, %f1303;
	ld.shared.f32 	%f448, [%r18+212];
	fma.rn.f32 	%f1302, %f394, %f448, %f1302;
	ld.shared.f32 	%f449, [%r18+216];
	fma.rn.f32 	%f1301, %f394, %f449, %f1301;
	ld.shared.f32 	%f450, [%r18+220];
	fma.rn.f32 	%f1300, %f394, %f450, %f1300;
	ld.shared.f32 	%f451, [%r18+224];
	fma.rn.f32 	%f1299, %f394, %f451, %f1299;
	ld.shared.f32 	%f452, [%r18+228];
	fma.rn.f32 	%f1298, %f394, %f452, %f1298;
	ld.shared.f32 	%f453, [%r18+232];
	fma.rn.f32 	%f1297, %f394, %f453, %f1297;
	ld.shared.f32 	%f454, [%r18+236];
	fma.rn.f32 	%f1296, %f394, %f454, %f1296;
	add.s32 	%r28, %r28, 1;
	setp.ne.s32 	%p4, %r28, 16;
	@%p4 bra 	$L__BB0_4;
	mov.b32 	%r29, 0;
$L__BB0_6:
	shl.b32 	%r20, %r29, 2;
	add.s32 	%r22, %r15, %r20;
	ld.shared.f32 	%f455, [%r22];
	mad.lo.s32 	%r24, %r29, 480, %r17;
	ld.shared.f32 	%f456, [%r24+240];
	fma.rn.f32 	%f1295, %f455, %f456, %f1295;
	ld.shared.f32 	%f457, [%r24+244];
	fma.rn.f32 	%f1294, %f455, %f457, %f1294;
	ld.shared.f32 	%f458, [%r24+248];
	fma.rn.f32 	%f1293, %f455, %f458, %f1293;
	ld.shared.f32 	%f459, [%r24+252];
	fma.rn.f32 	%f1292, %f455, %f459, %f1292;
	ld.shared.f32 	%f460, [%r24+256];
	fma.rn.f32 	%f1291, %f455, %f460, %f1291;
	ld.shared.f32 	%f461, [%r24+260];
	fma.rn.f32 	%f1290, %f455, %f461, %f1290;
	ld.shared.f32 	%f462, [%r24+264];
	fma.rn.f32 	%f1289, %f455, %f462, %f1289;
	ld.shared.f32 	%f463, [%r24+268];
	fma.rn.f32 	%f1288, %f455, %f463, %f1288;
	ld.shared.f32 	%f464, [%r24+272];
	fma.rn.f32 	%f1287, %f455, %f464, %f1287;
	ld.shared.f32 	%f465, [%r24+276];
	fma.rn.f32 	%f1286, %f455, %f465, %f1286;
	ld.shared.f32 	%f466, [%r24+280];
	fma.rn.f32 	%f1285, %f455, %f466, %f1285;
	ld.shared.f32 	%f467, [%r24+284];
	fma.rn.f32 	%f1284, %f455, %f467, %f1284;
	ld.shared.f32 	%f468, [%r24+288];
	fma.rn.f32 	%f1283, %f455, %f468, %f1283;
	ld.shared.f32 	%f469, [%r24+292];
	fma.rn.f32 	%f1282, %f455, %f469, %f1282;
	ld.shared.f32 	%f470, [%r24+296];
	fma.rn.f32 	%f1281, %f455, %f470, %f1281;
	ld.shared.f32 	%f471, [%r24+300];
	fma.rn.f32 	%f1280, %f455, %f471, %f1280;
	ld.shared.f32 	%f472, [%r24+304];
	fma.rn.f32 	%f1279, %f455, %f472, %f1279;
	ld.shared.f32 	%f473, [%r24+308];
	fma.rn.f32 	%f1278, %f455, %f473, %f1278;
	ld.shared.f32 	%f474, [%r24+312];
	fma.rn.f32 	%f1277, %f455, %f474, %f1277;
	ld.shared.f32 	%f475, [%r24+316];
	fma.rn.f32 	%f1276, %f455, %f475, %f1276;
	ld.shared.f32 	%f476, [%r24+320];
	fma.rn.f32 	%f1275, %f455, %f476, %f1275;
	ld.shared.f32 	%f477, [%r24+324];
	fma.rn.f32 	%f1274, %f455, %f477, %f1274;
	ld.shared.f32 	%f478, [%r24+328];
	fma.rn.f32 	%f1273, %f455, %f478, %f1273;
	ld.shared.f32 	%f479, [%r24+332];
	fma.rn.f32 	%f1272, %f455, %f479, %f1272;
	ld.shared.f32 	%f480, [%r24+336];
	fma.rn.f32 	%f1271, %f455, %f480, %f1271;
	ld.shared.f32 	%f481, [%r24+340];
	fma.rn.f32 	%f1270, %f455, %f481, %f1270;
	ld.shared.f32 	%f482, [%r24+344];
	fma.rn.f32 	%f1269, %f455, %f482, %f1269;
	ld.shared.f32 	%f483, [%r24+348];
	fma.rn.f32 	%f1268, %f455, %f483, %f1268;
	ld.shared.f32 	%f484, [%r24+352];
	fma.rn.f32 	%f1267, %f455, %f484, %f1267;
	ld.shared.f32 	%f485, [%r24+356];
	fma.rn.f32 	%f1266, %f455, %f485, %f1266;
	ld.shared.f32 	%f486, [%r24+360];
	fma.rn.f32 	%f1265, %f455, %f486, %f1265;
	ld.shared.f32 	%f487, [%r24+364];
	fma.rn.f32 	%f1264, %f455, %f487, %f1264;
	ld.shared.f32 	%f488, [%r24+368];
	fma.rn.f32 	%f1263, %f455, %f488, %f1263;
	ld.shared.f32 	%f489, [%r24+372];
	fma.rn.f32 	%f1262, %f455, %f489, %f1262;
	ld.shared.f32 	%f490, [%r24+376];
	fma.rn.f32 	%f1261, %f455, %f490, %f1261;
	ld.shared.f32 	%f491, [%r24+380];
	fma.rn.f32 	%f1260, %f455, %f491, %f1260;
	ld.shared.f32 	%f492, [%r24+384];
	fma.rn.f32 	%f1259, %f455, %f492, %f1259;
	ld.shared.f32 	%f493, [%r24+388];
	fma.rn.f32 	%f1258, %f455, %f493, %f1258;
	ld.shared.f32 	%f494, [%r24+392];
	fma.rn.f32 	%f1257, %f455, %f494, %f1257;
	ld.shared.f32 	%f495, [%r24+396];
	fma.rn.f32 	%f1256, %f455, %f495, %f1256;
	ld.shared.f32 	%f496, [%r24+400];
	fma.rn.f32 	%f1255, %f455, %f496, %f1255;
	ld.shared.f32 	%f497, [%r24+404];
	fma.rn.f32 	%f1254, %f455, %f497, %f1254;
	ld.shared.f32 	%f498, [%r24+408];
	fma.rn.f32 	%f1253, %f455, %f498, %f1253;
	ld.shared.f32 	%f499, [%r24+412];
	fma.rn.f32 	%f1252, %f455, %f499, %f1252;
	ld.shared.f32 	%f500, [%r24+416];
	fma.rn.f32 	%f1251, %f455, %f500, %f1251;
	ld.shared.f32 	%f501, [%r24+420];
	fma.rn.f32 	%f1250, %f455, %f501, %f1250;
	ld.shared.f32 	%f502, [%r24+424];
	fma.rn.f32 	%f1249, %f455, %f502, %f1249;
	ld.shared.f32 	%f503, [%r24+428];
	fma.rn.f32 	%f1248, %f455, %f503, %f1248;
	ld.shared.f32 	%f504, [%r24+432];
	fma.rn.f32 	%f1247, %f455, %f504, %f1247;
	ld.shared.f32 	%f505, [%r24+436];
	fma.rn.f32 	%f1246, %f455, %f505, %f1246;
	ld.shared.f32 	%f506, [%r24+440];
	fma.rn.f32 	%f1245, %f455, %f506, %f1245;
	ld.shared.f32 	%f507, [%r24+444];
	fma.rn.f32 	%f1244, %f455, %f507, %f1244;
	ld.shared.f32 	%f508, [%r24+448];
	fma.rn.f32 	%f1243, %f455, %f508, %f1243;
	ld.shared.f32 	%f509, [%r24+452];
	fma.rn.f32 	%f1242, %f455, %f509, %f1242;
	ld.shared.f32 	%f510, [%r24+456];
	fma.rn.f32 	%f1241, %f455, %f510, %f1241;
	ld.shared.f32 	%f511, [%r24+460];
	fma.rn.f32 	%f1240, %f455, %f511, %f1240;
	ld.shared.f32 	%f512, [%r24+464];
	fma.rn.f32 	%f1239, %f455, %f512, %f1239;
	ld.shared.f32 	%f513, [%r24+468];
	fma.rn.f32 	%f1238, %f455, %f513, %f1238;
	ld.shared.f32 	%f514, [%r24+472];
	fma.rn.f32 	%f1237, %f455, %f514, %f1237;
	ld.shared.f32 	%f515, [%r24+476];
	fma.rn.f32 	%f1236, %f455, %f515, %f1236;
	add.s32 	%r29, %r29, 1;
	setp.ne.s32 	%p5, %r29, 16;
	@%p5 bra 	$L__BB0_6;
	mov.b32 	%r26, 1;
	mov.pred 	%p7, 0;
	@%p1 bra 	$L__BB0_1;
	ld.param.u64 	%rd19, [my_kernel_kernel0_param_3];
	ld.param.u64 	%rd18, [my_kernel_kernel0_param_2];
	cvta.to.global.u64 	%rd14, %rd18;
	cvta.to.global.u64 	%rd15, %rd19;
	ld.global.nc.f32 	%f516, [%rd15];
	add.f32 	%f517, %f1355, %f516;
	add.f32 	%f518, %f517, 0f40400000;
	min.f32 	%f519, %f518, 0f40C00000;
	max.f32 	%f520, %f519, 0f00000000;
	mul.f32 	%f521, %f520, 0f3E2AAAAD;
	st.global.f32 	[%rd14], %f521;
	ld.global.nc.f32 	%f522, [%rd15+4];
	add.f32 	%f523, %f1354, %f522;
	add.f32 	%f524, %f523, 0f40400000;
	min.f32 	%f525, %f524, 0f40C00000;
	max.f32 	%f526, %f525, 0f00000000;
	mul.f32 	%f527, %f526, 0f3E2AAAAD;
	st.global.f32 	[%rd14+4], %f527;
	ld.global.nc.f32 	%f528, [%rd15+8];
	add.f32 	%f529, %f1353, %f528;
	add.f32 	%f530, %f529, 0f40400000;
	min.f32 	%f531, %f530, 0f40C00000;
	max.f32 	%f532, %f531, 0f00000000;
	mul.f32 	%f533, %f532, 0f3E2AAAAD;
	st.global.f32 	[%rd14+8], %f533;
	ld.global.nc.f32 	%f534, [%rd15+12];
	add.f32 	%f535, %f1352, %f534;
	add.f32 	%f536, %f535, 0f40400000;
	min.f32 	%f537, %f536, 0f40C00000;
	max.f32 	%f538, %f537, 0f00000000;
	mul.f32 	%f539, %f538, 0f3E2AAAAD;
	st.global.f32 	[%rd14+12], %f539;
	ld.global.nc.f32 	%f540, [%rd15+16];
	add.f32 	%f541, %f1351, %f540;
	add.f32 	%f542, %f541, 0f40400000;
	min.f32 	%f543, %f542, 0f40C00000;
	max.f32 	%f544, %f543, 0f00000000;
	mul.f32 	%f545, %f544, 0f3E2AAAAD;
	st.global.f32 	[%rd14+16], %f545;
	ld.global.nc.f32 	%f546, [%rd15+20];
	add.f32 	%f547, %f1350, %f546;
	add.f32 	%f548, %f547, 0f40400000;
	min.f32 	%f549, %f548, 0f40C00000;
	max.f32 	%f550, %f549, 0f00000000;
	mul.f32 	%f551, %f550, 0f3E2AAAAD;
	st.global.f32 	[%rd14+20], %f551;
	ld.global.nc.f32 	%f552, [%rd15+24];
	add.f32 	%f553, %f1349, %f552;
	add.f32 	%f554, %f553, 0f40400000;
	min.f32 	%f555, %f554, 0f40C00000;
	max.f32 	%f556, %f555, 0f00000000;
	mul.f32 	%f557, %f556, 0f3E2AAAAD;
	st.global.f32 	[%rd14+24], %f557;
	ld.global.nc.f32 	%f558, [%rd15+28];
	add.f32 	%f559, %f1348, %f558;
	add.f32 	%f560, %f559, 0f40400000;
	min.f32 	%f561, %f560, 0f40C00000;
	max.f32 	%f562, %f561, 0f00000000;
	mul.f32 	%f563, %f562, 0f3E2AAAAD;
	st.global.f32 	[%rd14+28], %f563;
	ld.global.nc.f32 	%f564, [%rd15+32];
	add.f32 	%f565, %f1347, %f564;
	add.f32 	%f566, %f565, 0f40400000;
	min.f32 	%f567, %f566, 0f40C00000;
	max.f32 	%f568, %f567, 0f00000000;
	mul.f32 	%f569, %f568, 0f3E2AAAAD;
	st.global.f32 	[%rd14+32], %f569;
	ld.global.nc.f32 	%f570, [%rd15+36];
	add.f32 	%f571, %f1346, %f570;
	add.f32 	%f572, %f571, 0f40400000;
	min.f32 	%f573, %f572, 0f40C00000;
	max.f32 	%f574, %f573, 0f00000000;
	mul.f32 	%f575, %f574, 0f3E2AAAAD;
	st.global.f32 	[%rd14+36], %f575;
	ld.global.nc.f32 	%f576, [%rd15+40];
	add.f32 	%f577, %f1345, %f576;
	add.f32 	%f578, %f577, 0f40400000;
	min.f32 	%f579, %f578, 0f40C00000;
	max.f32 	%f580, %f579, 0f00000000;
	mul.f32 	%f581, %f580, 0f3E2AAAAD;
	st.global.f32 	[%rd14+40], %f581;
	ld.global.nc.f32 	%f582, [%rd15+44];
	add.f32 	%f583, %f1344, %f582;
	add.f32 	%f584, %f583, 0f40400000;
	min.f32 	%f585, %f584, 0f40C00000;
	max.f32 	%f586, %f585, 0f00000000;
	mul.f32 	%f587, %f586, 0f3E2AAAAD;
	st.global.f32 	[%rd14+44], %f587;
	ld.global.nc.f32 	%f588, [%rd15+48];
	add.f32 	%f589, %f1343, %f588;
	add.f32 	%f590, %f589, 0f40400000;
	min.f32 	%f591, %f590, 0f40C00000;
	max.f32 	%f592, %f591, 0f00000000;
	mul.f32 	%f593, %f592, 0f3E2AAAAD;
	st.global.f32 	[%rd14+48], %f593;
	ld.global.nc.f32 	%f594, [%rd15+52];
	add.f32 	%f595, %f1342, %f594;
	add.f32 	%f596, %f595, 0f40400000;
	min.f32 	%f597, %f596, 0f40C00000;
	max.f32 	%f598, %f597, 0f00000000;
	mul.f32 	%f599, %f598, 0f3E2AAAAD;
	st.global.f32 	[%rd14+52], %f599;
	ld.global.nc.f32 	%f600, [%rd15+56];
	add.f32 	%f601, %f1341, %f600;
	add.f32 	%f602, %f601, 0f40400000;
	min.f32 	%f603, %f602, 0f40C00000;
	max.f32 	%f604, %f603, 0f00000000;
	mul.f32 	%f605, %f604, 0f3E2AAAAD;
	st.global.f32 	[%rd14+56], %f605;
	ld.global.nc.f32 	%f606, [%rd15+60];
	add.f32 	%f607, %f1340, %f606;
	add.f32 	%f608, %f607, 0f40400000;
	min.f32 	%f609, %f608, 0f40C00000;
	max.f32 	%f610, %f609, 0f00000000;
	mul.f32 	%f611, %f610, 0f3E2AAAAD;
	st.global.f32 	[%rd14+60], %f611;
	ld.global.nc.f32 	%f612, [%rd15+64];
	add.f32 	%f613, %f1339, %f612;
	add.f32 	%f614, %f613, 0f40400000;
	min.f32 	%f615, %f614, 0f40C00000;
	max.f32 	%f616, %f615, 0f00000000;
	mul.f32 	%f617, %f616, 0f3E2AAAAD;
	st.global.f32 	[%rd14+64], %f617;
	ld.global.nc.f32 	%f618, [%rd15+68];
	add.f32 	%f619, %f1338, %f618;
	add.f32 	%f620, %f619, 0f40400000;
	min.f32 	%f621, %f620, 0f40C00000;
	max.f32 	%f622, %f621, 0f00000000;
	mul.f32 	%f623, %f622, 0f3E2AAAAD;
	st.global.f32 	[%rd14+68], %f623;
	ld.global.nc.f32 	%f624, [%rd15+72];
	add.f32 	%f625, %f1337, %f624;
	add.f32 	%f626, %f625, 0f40400000;
	min.f32 	%f627, %f626, 0f40C00000;
	max.f32 	%f628, %f627, 0f00000000;
	mul.f32 	%f629, %f628, 0f3E2AAAAD;
	st.global.f32 	[%rd14+72], %f629;
	ld.global.nc.f32 	%f630, [%rd15+76];
	add.f32 	%f631, %f1336, %f630;
	add.f32 	%f632, %f631, 0f40400000;
	min.f32 	%f633, %f632, 0f40C00000;
	max.f32 	%f634, %f633, 0f00000000;
	mul.f32 	%f635, %f634, 0f3E2AAAAD;
	st.global.f32 	[%rd14+76], %f635;
	ld.global.nc.f32 	%f636, [%rd15+80];
	add.f32 	%f637, %f1335, %f636;
	add.f32 	%f638, %f637, 0f40400000;
	min.f32 	%f639, %f638, 0f40C00000;
	max.f32 	%f640, %f639, 0f00000000;
	mul.f32 	%f641, %f640, 0f3E2AAAAD;
	st.global.f32 	[%rd14+80], %f641;
	ld.global.nc.f32 	%f642, [%rd15+84];
	add.f32 	%f643, %f1334, %f642;
	add.f32 	%f644, %f643, 0f40400000;
	min.f32 	%f645, %f644, 0f40C00000;
	max.f32 	%f646, %f645, 0f00000000;
	mul.f32 	%f647, %f646, 0f3E2AAAAD;
	st.global.f32 	[%rd14+84], %f647;
	ld.global.nc.f32 	%f648, [%rd15+88];
	add.f32 	%f649, %f1333, %f648;
	add.f32 	%f650, %f649, 0f40400000;
	min.f32 	%f651, %f650, 0f40C00000;
	max.f32 	%f652, %f651, 0f00000000;
	mul.f32 	%f653, %f652, 0f3E2AAAAD;
	st.global.f32 	[%rd14+88], %f653;
	ld.global.nc.f32 	%f654, [%rd15+92];
	add.f32 	%f655, %f1332, %f654;
	add.f32 	%f656, %f655, 0f40400000;
	min.f32 	%f657, %f656, 0f40C00000;
	max.f32 	%f658, %f657, 0f00000000;
	mul.f32 	%f659, %f658, 0f3E2AAAAD;
	st.global.f32 	[%rd14+92], %f659;
	ld.global.nc.f32 	%f660, [%rd15+96];
	add.f32 	%f661, %f1331, %f660;
	add.f32 	%f662, %f661, 0f40400000;
	min.f32 	%f663, %f662, 0f40C00000;
	max.f32 	%f664, %f663, 0f00000000;
	mul.f32 	%f665, %f664, 0f3E2AAAAD;
	st.global.f32 	[%rd14+96], %f665;
	ld.global.nc.f32 	%f666, [%rd15+100];
	add.f32 	%f667, %f1330, %f666;
	add.f32 	%f668, %f667, 0f40400000;
	min.f32 	%f669, %f668, 0f40C00000;
	max.f32 	%f670, %f669, 0f00000000;
	mul.f32 	%f671, %f670, 0f3E2AAAAD;
	st.global.f32 	[%rd14+100], %f671;
	ld.global.nc.f32 	%f672, [%rd15+104];
	add.f32 	%f673, %f1329, %f672;
	add.f32 	%f674, %f673, 0f40400000;
	min.f32 	%f675, %f674, 0f40C00000;
	max.f32 	%f676, %f675, 0f00000000;
	mul.f32 	%f677, %f676, 0f3E2AAAAD;
	st.global.f32 	[%rd14+104], %f677;
	ld.global.nc.f32 	%f678, [%rd15+108];
	add.f32 	%f679, %f1328, %f678;
	add.f32 	%f680, %f679, 0f40400000;
	min.f32 	%f681, %f680, 0f40C00000;
	max.f32 	%f682, %f681, 0f00000000;
	mul.f32 	%f683, %f682, 0f3E2AAAAD;
	st.global.f32 	[%rd14+108], %f683;
	ld.global.nc.f32 	%f684, [%rd15+112];
	add.f32 	%f685, %f1327, %f684;
	add.f32 	%f686, %f685, 0f40400000;
	min.f32 	%f687, %f686, 0f40C00000;
	max.f32 	%f688, %f687, 0f00000000;
	mul.f32 	%f689, %f688, 0f3E2AAAAD;
	st.global.f32 	[%rd14+112], %f689;
	ld.global.nc.f32 	%f690, [%rd15+116];
	add.f32 	%f691, %f1326, %f690;
	add.f32 	%f692, %f691, 0f40400000;
	min.f32 	%f693, %f692, 0f40C00000;
	max.f32 	%f694, %f693, 0f00000000;
	mul.f32 	%f695, %f694, 0f3E2AAAAD;
	st.global.f32 	[%rd14+116], %f695;
	ld.global.nc.f32 	%f696, [%rd15+120];
	add.f32 	%f697, %f1325, %f696;
	add.f32 	%f698, %f697, 0f40400000;
	min.f32 	%f699, %f698, 0f40C00000;
	max.f32 	%f700, %f699, 0f00000000;
	mul.f32 	%f701, %f700, 0f3E2AAAAD;
	st.global.f32 	[%rd14+120], %f701;
	ld.global.nc.f32 	%f702, [%rd15+124];
	add.f32 	%f703, %f1324, %f702;
	add.f32 	%f704, %f703, 0f40400000;
	min.f32 	%f705, %f704, 0f40C00000;
	max.f32 	%f706, %f705, 0f00000000;
	mul.f32 	%f707, %f706, 0f3E2AAAAD;
	st.global.f32 	[%rd14+124], %f707;
	ld.global.nc.f32 	%f708, [%rd15+128];
	add.f32 	%f709, %f1323, %f708;
	add.f32 	%f710, %f709, 0f40400000;
	min.f32 	%f711, %f710, 0f40C00000;
	max.f32 	%f712, %f711, 0f00000000;
	mul.f32 	%f713, %f712, 0f3E2AAAAD;
	st.global.f32 	[%rd14+128], %f713;
	ld.global.nc.f32 	%f714, [%rd15+132];
	add.f32 	%f715, %f1322, %f714;
	add.f32 	%f716, %f715, 0f40400000;
	min.f32 	%f717, %f716, 0f40C00000;
	max.f32 	%f718, %f717, 0f00000000;
	mul.f32 	%f719, %f718, 0f3E2AAAAD;
	st.global.f32 	[%rd14+132], %f719;
	ld.global.nc.f32 	%f720, [%rd15+136];
	add.f32 	%f721, %f1321, %f720;
	add.f32 	%f722, %f721, 0f40400000;
	min.f32 	%f723, %f722, 0f40C00000;
	max.f32 	%f724, %f723, 0f00000000;
	mul.f32 	%f725, %f724, 0f3E2AAAAD;
	st.global.f32 	[%rd14+136], %f725;
	ld.global.nc.f32 	%f726, [%rd15+140];
	add.f32 	%f727, %f1320, %f726;
	add.f32 	%f728, %f727, 0f40400000;
	min.f32 	%f729, %f728, 0f40C00000;
	max.f32 	%f730, %f729, 0f00000000;
	mul.f32 	%f731, %f730, 0f3E2AAAAD;
	st.global.f32 	[%rd14+140], %f731;
	ld.global.nc.f32 	%f732, [%rd15+144];
	add.f32 	%f733, %f1319, %f732;
	add.f32 	%f734, %f733, 0f40400000;
	min.f32 	%f735, %f734, 0f40C00000;
	max.f32 	%f736, %f735, 0f00000000;
	mul.f32 	%f737, %f736, 0f3E2AAAAD;
	st.global.f32 	[%rd14+144], %f737;
	ld.global.nc.f32 	%f738, [%rd15+148];
	add.f32 	%f739, %f1318, %f738;
	add.f32 	%f740, %f739, 0f40400000;
	min.f32 	%f741, %f740, 0f40C00000;
	max.f32 	%f742, %f741, 0f00000000;
	mul.f32 	%f743, %f742, 0f3E2AAAAD;
	st.global.f32 	[%rd14+148], %f743;
	ld.global.nc.f32 	%f744, [%rd15+152];
	add.f32 	%f745, %f1317, %f744;
	add.f32 	%f746, %f745, 0f40400000;
	min.f32 	%f747, %f746, 0f40C00000;
	max.f32 	%f748, %f747, 0f00000000;
	mul.f32 	%f749, %f748, 0f3E2AAAAD;
	st.global.f32 	[%rd14+152], %f749;
	ld.global.nc.f32 	%f750, [%rd15+156];
	add.f32 	%f751, %f1316, %f750;
	add.f32 	%f752, %f751, 0f40400000;
	min.f32 	%f753, %f752, 0f40C00000;
	max.f32 	%f754, %f753, 0f00000000;
	mul.f32 	%f755, %f754, 0f3E2AAAAD;
	st.global.f32 	[%rd14+156], %f755;
	ld.global.nc.f32 	%f756, [%rd15+160];
	add.f32 	%f757, %f1315, %f756;
	add.f32 	%f758, %f757, 0f40400000;
	min.f32 	%f759, %f758, 0f40C00000;
	max.f32 	%f760, %f759, 0f00000000;
	mul.f32 	%f761, %f760, 0f3E2AAAAD;
	st.global.f32 	[%rd14+160], %f761;
	ld.global.nc.f32 	%f762, [%rd15+164];
	add.f32 	%f763, %f1314, %f762;
	add.f32 	%f764, %f763, 0f40400000;
	min.f32 	%f765, %f764, 0f40C00000;
	max.f32 	%f766, %f765, 0f00000000;
	mul.f32 	%f767, %f766, 0f3E2AAAAD;
	st.global.f32 	[%rd14+164], %f767;
	ld.global.nc.f32 	%f768, [%rd15+168];
	add.f32 	%f769, %f1313, %f768;
	add.f32 	%f770, %f769, 0f40400000;
	min.f32 	%f771, %f770, 0f40C00000;
	max.f32 	%f772, %f771, 0f00000000;
	mul.f32 	%f773, %f772, 0f3E2AAAAD;
	st.global.f32 	[%rd14+168], %f773;
	ld.global.nc.f32 	%f774, [%rd15+172];
	add.f32 	%f775, %f1312, %f774;
	add.f32 	%f776, %f775, 0f40400000;
	min.f32 	%f777, %f776, 0f40C00000;
	max.f32 	%f778, %f777, 0f00000000;
	mul.f32 	%f779, %f778, 0f3E2AAAAD;
	st.global.f32 	[%rd14+172], %f779;
	ld.global.nc.f32 	%f780, [%rd15+176];
	add.f32 	%f781, %f1311, %f780;
	add.f32 	%f782, %f781, 0f40400000;
	min.f32 	%f783, %f782, 0f40C00000;
	max.f32 	%f784, %f783, 0f00000000;
	mul.f32 	%f785, %f784, 0f3E2AAAAD;
	st.global.f32 	[%rd14+176], %f785;
	ld.global.nc.f32 	%f786, [%rd15+180];
	add.f32 	%f787, %f1310, %f786;
	add.f32 	%f788, %f787, 0f40400000;
	min.f32 	%f789, %f788, 0f40C00000;
	max.f32 	%f790, %f789, 0f00000000;
	mul.f32 	%f791, %f790, 0f3E2AAAAD;
	st.global.f32 	[%rd14+180], %f791;
	ld.global.nc.f32 	%f792, [%rd15+184];
	add.f32 	%f793, %f1309, %f792;
	add.f32 	%f794, %f793, 0f40400000;
	min.f32 	%f795, %f794, 0f40C00000;
	max.f32 	%f796, %f795, 0f00000000;
	mul.f32 	%f797, %f796, 0f3E2AAAAD;
	st.global.f32 	[%rd14+184], %f797;
	ld.global.nc.f32 	%f798, [%rd15+188];
	add.f32 	%f799, %f1308, %f798;
	add.f32 	%f800, %f799, 0f40400000;
	min.f32 	%f801, %f800, 0f40C00000;
	max.f32 	%f802, %f801, 0f00000000;
	mul.f32 	%f803, %f802, 0f3E2AAAAD;
	st.global.f32 	[%rd14+188], %f803;
	ld.global.nc.f32 	%f804, [%rd15+192];
	add.f32 	%f805, %f1307, %f804;
	add.f32 	%f806, %f805, 0f40400000;
	min.f32 	%f807, %f806, 0f40C00000;
	max.f32 	%f808, %f807, 0f00000000;
	mul.f32 	%f809, %f808, 0f3E2AAAAD;
	st.global.f32 	[%rd14+192], %f809;
	ld.global.nc.f32 	%f810, [%rd15+196];
	add.f32 	%f811, %f1306, %f810;
	add.f32 	%f812, %f811, 0f40400000;
	min.f32 	%f813, %f812, 0f40C00000;
	max.f32 	%f814, %f813, 0f00000000;
	mul.f32 	%f815, %f814, 0f3E2AAAAD;
	st.global.f32 	[%rd14+196], %f815;
	ld.global.nc.f32 	%f816, [%rd15+200];
	add.f32 	%f817, %f1305, %f816;
	add.f32 	%f818, %f817, 0f40400000;
	min.f32 	%f819, %f818, 0f40C00000;
	max.f32 	%f820, %f819, 0f00000000;
	mul.f32 	%f821, %f820, 0f3E2AAAAD;
	st.global.f32 	[%rd14+200], %f821;
	ld.global.nc.f32 	%f822, [%rd15+204];
	add.f32 	%f823, %f1304, %f822;
	add.f32 	%f824, %f823, 0f40400000;
	min.f32 	%f825, %f824, 0f40C00000;
	max.f32 	%f826, %f825, 0f00000000;
	mul.f32 	%f827, %f826, 0f3E2AAAAD;
	st.global.f32 	[%rd14+204], %f827;
	ld.global.nc.f32 	%f828, [%rd15+208];
	add.f32 	%f829, %f1303, %f828;
	add.f32 	%f830, %f829, 0f40400000;
	min.f32 	%f831, %f830, 0f40C00000;
	max.f32 	%f832, %f831, 0f00000000;
	mul.f32 	%f833, %f832, 0f3E2AAAAD;
	st.global.f32 	[%rd14+208], %f833;
	ld.global.nc.f32 	%f834, [%rd15+212];
	add.f32 	%f835, %f1302, %f834;
	add.f32 	%f836, %f835, 0f40400000;
	min.f32 	%f837, %f836, 0f40C00000;
	max.f32 	%f838, %f837, 0f00000000;
	mul.f32 	%f839, %f838, 0f3E2AAAAD;
	st.global.f32 	[%rd14+212], %f839;
	ld.global.nc.f32 	%f840, [%rd15+216];
	add.f32 	%f841, %f1301, %f840;
	add.f32 	%f842, %f841, 0f40400000;
	min.f32 	%f843, %f842, 0f40C00000;
	max.f32 	%f844, %f843, 0f00000000;
	mul.f32 	%f845, %f844, 0f3E2AAAAD;
	st.global.f32 	[%rd14+216], %f845;
	ld.global.nc.f32 	%f846, [%rd15+220];
	add.f32 	%f847, %f1300, %f846;
	add.f32 	%f848, %f847, 0f40400000;
	min.f32 	%f849, %f848, 0f40C00000;
	max.f32 	%f850, %f849, 0f00000000;
	mul.f32 	%f851, %f850, 0f3E2AAAAD;
	st.global.f32 	[%rd14+220], %f851;
	ld.global.nc.f32 	%f852, [%rd15+224];
	add.f32 	%f853, %f1299, %f852;
	add.f32 	%f854, %f853, 0f40400000;
	min.f32 	%f855, %f854, 0f40C00000;
	max.f32 	%f856, %f855, 0f00000000;
	mul.f32 	%f857, %f856, 0f3E2AAAAD;
	st.global.f32 	[%rd14+224], %f857;
	ld.global.nc.f32 	%f858, [%rd15+228];
	add.f32 	%f859, %f1298, %f858;
	add.f32 	%f860, %f859, 0f40400000;
	min.f32 	%f861, %f860, 0f40C00000;
	max.f32 	%f862, %f861, 0f00000000;
	mul.f32 	%f863, %f862, 0f3E2AAAAD;
	st.global.f32 	[%rd14+228], %f863;
	ld.global.nc.f32 	%f864, [%rd15+232];
	add.f32 	%f865, %f1297, %f864;
	add.f32 	%f866, %f865, 0f40400000;
	min.f32 	%f867, %f866, 0f40C00000;
	max.f32 	%f868, %f867, 0f00000000;
	mul.f32 	%f869, %f868, 0f3E2AAAAD;
	st.global.f32 	[%rd14+232], %f869;
	ld.global.nc.f32 	%f870, [%rd15+236];
	add.f32 	%f871, %f1296, %f870;
	add.f32 	%f872, %f871, 0f40400000;
	min.f32 	%f873, %f872, 0f40C00000;
	max.f32 	%f874, %f873, 0f00000000;
	mul.f32 	%f875, %f874, 0f3E2AAAAD;
	st.global.f32 	[%rd14+236], %f875;
	ld.global.nc.f32 	%f876, [%rd15+240];
	add.f32 	%f877, %f1295, %f876;
	add.f32 	%f878, %f877, 0f40400000;
	min.f32 	%f879, %f878, 0f40C00000;
	max.f32 	%f880, %f879, 0f00000000;
	mul.f32 	%f881, %f880, 0f3E2AAAAD;
	st.global.f32 	[%rd14+240], %f881;
	ld.global.nc.f32 	%f882, [%rd15+244];
	add.f32 	%f883, %f1294, %f882;
	add.f32 	%f884, %f883, 0f40400000;
	min.f32 	%f885, %f884, 0f40C00000;
	max.f32 	%f886, %f885, 0f00000000;
	mul.f32 	%f887, %f886, 0f3E2AAAAD;
	st.global.f32 	[%rd14+244], %f887;
	ld.global.nc.f32 	%f888, [%rd15+248];
	add.f32 	%f889, %f1293, %f888;
	add.f32 	%f890, %f889, 0f40400000;
	min.f32 	%f891, %f890, 0f40C00000;
	max.f32 	%f892, %f891, 0f00000000;
	mul.f32 	%f893, %f892, 0f3E2AAAAD;
	st.global.f32 	[%rd14+248], %f893;
	ld.global.nc.f32 	%f894, [%rd15+252];
	add.f32 	%f895, %f1292, %f894;
	add.f32 	%f896, %f895, 0f40400000;
	min.f32 	%f897, %f896, 0f40C00000;
	max.f32 	%f898, %f897, 0f00000000;
	mul.f32 	%f899, %f898, 0f3E2AAAAD;
	st.global.f32 	[%rd14+252], %f899;
	ld.global.nc.f32 	%f900, [%rd15+256];
	add.f32 	%f901, %f1291, %f900;
	add.f32 	%f902, %f901, 0f40400000;
	min.f32 	%f903, %f902, 0f40C00000;
	max.f32 	%f904, %f903, 0f00000000;
	mul.f32 	%f905, %f904, 0f3E2AAAAD;
	st.global.f32 	[%rd14+256], %f905;
	ld.global.nc.f32 	%f906, [%rd15+260];
	add.f32 	%f907, %f1290, %f906;
	add.f32 	%f908, %f907, 0f40400000;
	min.f32 	%f909, %f908, 0f40C00000;
	max.f32 	%f910, %f909, 0f00000000;
	mul.f32 	%f911, %f910, 0f3E2AAAAD;
	st.global.f32 	[%rd14+260], %f911;
	ld.global.nc.f32 	%f912, [%rd15+264];
	add.f32 	%f913, %f1289, %f912;
	add.f32 	%f914, %f913, 0f40400000;
	min.f32 	%f915, %f914, 0f40C00000;
	max.f32 	%f916, %f915, 0f00000000;
	mul.f32 	%f917, %f916, 0f3E2AAAAD;
	st.global.f32 	[%rd14+264], %f917;
	ld.global.nc.f32 	%f918, [%rd15+268];
	add.f32 	%f919, %f1288, %f918;
	add.f32 	%f920, %f919, 0f40400000;
	min.f32 	%f921, %f920, 0f40C00000;
	max.f32 	%f922, %f921, 0f00000000;
	mul.f32 	%f923, %f922, 0f3E2AAAAD;
	st.global.f32 	[%rd14+268], %f923;
	ld.global.nc.f32 	%f924, [%rd15+272];
	add.f32 	%f925, %f1287, %f924;
	add.f32 	%f926, %f925, 0f40400000;
	min.f32 	%f927, %f926, 0f40C00000;
	max.f32 	%f928, %f927, 0f00000000;
	mul.f32 	%f929, %f928, 0f3E2AAAAD;
	st.global.f32 	[%rd14+272], %f929;
	ld.global.nc.f32 	%f930, [%rd15+276];
	add.f32 	%f931, %f1286, %f930;
	add.f32 	%f932, %f931, 0f40400000;
	min.f32 	%f933, %f932, 0f40C00000;
	max.f32 	%f934, %f933, 0f00000000;
	mul.f32 	%f935, %f934, 0f3E2AAAAD;
	st.global.f32 	[%rd14+276], %f935;
	ld.global.nc.f32 	%f936, [%rd15+280];
	add.f32 	%f937, %f1285, %f936;
	add.f32 	%f938, %f937, 0f40400000;
	min.f32 	%f939, %f938, 0f40C00000;
	max.f32 	%f940, %f939, 0f00000000;
	mul.f32 	%f941, %f940, 0f3E2AAAAD;
	st.global.f32 	[%rd14+280], %f941;
	ld.global.nc.f32 	%f942, [%rd15+284];
	add.f32 	%f943, %f1284, %f942;
	add.f32 	%f944, %f943, 0f40400000;
	min.f32 	%f945, %f944, 0f40C00000;
	max.f32 	%f946, %f945, 0f00000000;
	mul.f32 	%f947, %f946, 0f3E2AAAAD;
	st.global.f32 	[%rd14+284], %f947;
	ld.global.nc.f32 	%f948, [%rd15+288];
	add.f32 	%f949, %f1283, %f948;
	add.f32 	%f950, %f949, 0f40400000;
	min.f32 	%f951, %f950, 0f40C00000;
	max.f32 	%f952, %f951, 0f00000000;
	mul.f32 	%f953, %f952, 0f3E2AAAAD;
	st.global.f32 	[%rd14+288], %f953;
	ld.global.nc.f32 	%f954, [%rd15+292];
	add.f32 	%f955, %f1282, %f954;
	add.f32 	%f956, %f955, 0f40400000;
	min.f32 	%f957, %f956, 0f40C00000;
	max.f32 	%f958, %f957, 0f00000000;
	mul.f32 	%f959, %f958, 0f3E2AAAAD;
	st.global.f32 	[%rd14+292], %f959;
	ld.global.nc.f32 	%f960, [%rd15+296];
	add.f32 	%f961, %f1281, %f960;
	add.f32 	%f962, %f961, 0f40400000;
	min.f32 	%f963, %f962, 0f40C00000;
	max.f32 	%f964, %f963, 0f00000000;
	mul.f32 	%f965, %f964, 0f3E2AAAAD;
	st.global.f32 	[%rd14+296], %f965;
	ld.global.nc.f32 	%f966, [%rd15+300];
	add.f32 	%f967, %f1280, %f966;
	add.f32 	%f968, %f967, 0f40400000;
	min.f32 	%f969, %f968, 0f40C00000;
	max.f32 	%f970, %f969, 0f00000000;
	mul.f32 	%f971, %f970, 0f3E2AAAAD;
	st.global.f32 	[%rd14+300], %f971;
	ld.global.nc.f32 	%f972, [%rd15+304];
	add.f32 	%f973, %f1279, %f972;
	add.f32 	%f974, %f973, 0f40400000;
	min.f32 	%f975, %f974, 0f40C00000;
	max.f32 	%f976, %f975, 0f00000000;
	mul.f32 	%f977, %f976, 0f3E2AAAAD;
	st.global.f32 	[%rd14+304], %f977;
	ld.global.nc.f32 	%f978, [%rd15+308];
	add.f32 	%f979, %f1278, %f978;
	add.f32 	%f980, %f979, 0f40400000;
	min.f32 	%f981, %f980, 0f40C00000;
	max.f32 	%f982, %f981, 0f00000000;
	mul.f32 	%f983, %f982, 0f3E2AAAAD;
	st.global.f32 	[%rd14+308], %f983;
	ld.global.nc.f32 	%f984, [%rd15+312];
	add.f32 	%f985, %f1277, %f984;
	add.f32 	%f986, %f985, 0f40400000;
	min.f32 	%f987, %f986, 0f40C00000;
	max.f32 	%f988, %f987, 0f00000000;
	mul.f32 	%f989, %f988, 0f3E2AAAAD;
	st.global.f32 	[%rd14+312], %f989;
	ld.global.nc.f32 	%f990, [%rd15+316];
	add.f32 	%f991, %f1276, %f990;
	add.f32 	%f992, %f991, 0f40400000;
	min.f32 	%f993, %f992, 0f40C00000;
	max.f32 	%f994, %f993, 0f00000000;
	mul.f32 	%f995, %f994, 0f3E2AAAAD;
	st.global.f32 	[%rd14+316], %f995;
	ld.global.nc.f32 	%f996, [%rd15+320];
	add.f32 	%f997, %f1275, %f996;
	add.f32 	%f998, %f997, 0f40400000;
	min.f32 	%f999, %f998, 0f40C00000;
	max.f32 	%f1000, %f999, 0f00000000;
	mul.f32 	%f1001, %f1000, 0f3E2AAAAD;
	st.global.f32 	[%rd14+320], %f1001;
	ld.global.nc.f32 	%f1002, [%rd15+324];
	add.f32 	%f1003, %f1274, %f1002;
	add.f32 	%f1004, %f1003, 0f40400000;
	min.f32 	%f1005, %f1004, 0f40C00000;
	max.f32 	%f1006, %f1005, 0f00000000;
	mul.f32 	%f1007, %f1006, 0f3E2AAAAD;
	st.global.f32 	[%rd14+324], %f1007;
	ld.global.nc.f32 	%f1008, [%rd15+328];
	add.f32 	%f1009, %f1273, %f1008;
	add.f32 	%f1010, %f1009, 0f40400000;
	min.f32 	%f1011, %f1010, 0f40C00000;
	max.f32 	%f1012, %f1011, 0f00000000;
	mul.f32 	%f1013, %f1012, 0f3E2AAAAD;
	st.global.f32 	[%rd14+328], %f1013;
	ld.global.nc.f32 	%f1014, [%rd15+332];
	add.f32 	%f1015, %f1272, %f1014;
	add.f32 	%f1016, %f1015, 0f40400000;
	min.f32 	%f1017, %f1016, 0f40C00000;
	max.f32 	%f1018, %f1017, 0f00000000;
	mul.f32 	%f1019, %f1018, 0f3E2AAAAD;
	st.global.f32 	[%rd14+332], %f1019;
	ld.global.nc.f32 	%f1020, [%rd15+336];
	add.f32 	%f1021, %f1271, %f1020;
	add.f32 	%f1022, %f1021, 0f40400000;
	min.f32 	%f1023, %f1022, 0f40C00000;
	max.f32 	%f1024, %f1023, 0f00000000;
	mul.f32 	%f1025, %f1024, 0f3E2AAAAD;
	st.global.f32 	[%rd14+336], %f1025;
	ld.global.nc.f32 	%f1026, [%rd15+340];
	add.f32 	%f1027, %f1270, %f1026;
	add.f32 	%f1028, %f1027, 0f40400000;
	min.f32 	%f1029, %f1028, 0f40C00000;
	max.f32 	%f1030, %f1029, 0f00000000;
	mul.f32 	%f1031, %f1030, 0f3E2AAAAD;
	st.global.f32 	[%rd14+340], %f1031;
	ld.global.nc.f32 	%f1032, [%rd15+344];
	add.f32 	%f1033, %f1269, %f1032;
	add.f32 	%f1034, %f1033, 0f40400000;
	min.f32 	%f1035, %f1034, 0f40C00000;
	max.f32 	%f1036, %f1035, 0f00000000;
	mul.f32 	%f1037, %f1036, 0f3E2AAAAD;
	st.global.f32 	[%rd14+344], %f1037;
	ld.global.nc.f32 	%f1038, [%rd15+348];
	add.f32 	%f1039, %f1268, %f1038;
	add.f32 	%f1040, %f1039, 0f40400000;
	min.f32 	%f1041, %f1040, 0f40C00000;
	max.f32 	%f1042, %f1041, 0f00000000;
	mul.f32 	%f1043, %f1042, 0f3E2AAAAD;
	st.global.f32 	[%rd14+348], %f1043;
	ld.global.nc.f32 	%f1044, [%rd15+352];
	add.f32 	%f1045, %f1267, %f1044;
	add.f32 	%f1046, %f1045, 0f40400000;
	min.f32 	%f1047, %f1046, 0f40C00000;
	max.f32 	%f1048, %f1047, 0f00000000;
	mul.f32 	%f1049, %f1048, 0f3E2AAAAD;
	st.global.f32 	[%rd14+352], %f1049;
	ld.global.nc.f32 	%f1050, [%rd15+356];
	add.f32 	%f1051, %f1266, %f1050;
	add.f32 	%f1052, %f1051, 0f40400000;
	min.f32 	%f1053, %f1052, 0f40C00000;
	max.f32 	%f1054, %f1053, 0f00000000;
	mul.f32 	%f1055, %f1054, 0f3E2AAAAD;
	st.global.f32 	[%rd14+356], %f1055;
	ld.global.nc.f32 	%f1056, [%rd15+360];
	add.f32 	%f1057, %f1265, %f1056;
	add.f32 	%f1058, %f1057, 0f40400000;
	min.f32 	%f1059, %f1058, 0f40C00000;
	max.f32 	%f1060, %f1059, 0f00000000;
	mul.f32 	%f1061, %f1060, 0f3E2AAAAD;
	st.global.f32 	[%rd14+360], %f1061;
	ld.global.nc.f32 	%f1062, [%rd15+364];
	add.f32 	%f1063, %f1264, %f1062;
	add.f32 	%f1064, %f1063, 0f40400000;
	min.f32 	%f1065, %f1064, 0f40C00000;
	max.f32 	%f1066, %f1065, 0f00000000;
	mul.f32 	%f1067, %f1066, 0f3E2AAAAD;
	st.global.f32 	[%rd14+364], %f1067;
	ld.global.nc.f32 	%f1068, [%rd15+368];
	add.f32 	%f1069, %f1263, %f1068;
	add.f32 	%f1070, %f1069, 0f40400000;
	min.f32 	%f1071, %f1070, 0f40C00000;
	max.f32 	%f1072, %f1071, 0f00000000;
	mul.f32 	%f1073, %f1072, 0f3E2AAAAD;
	st.global.f32 	[%rd14+368], %f1073;
	ld.global.nc.f32 	%f1074, [%rd15+372];
	add.f32 	%f1075, %f1262, %f1074;
	add.f32 	%f1076, %f1075, 0f40400000;
	min.f32 	%f1077, %f1076, 0f40C00000;
	max.f32 	%f1078, %f1077, 0f00000000;
	mul.f32 	%f1079, %f1078, 0f3E2AAAAD;
	st.global.f32 	[%rd14+372], %f1079;
	ld.global.nc.f32 	%f1080, [%rd15+376];
	add.f32 	%f1081, %f1261, %f1080;
	add.f32 	%f1082, %f1081, 0f40400000;
	min.f32 	%f1083, %f1082, 0f40C00000;
	max.f32 	%f1084, %f1083, 0f00000000;
	mul.f32 	%f1085, %f1084, 0f3E2AAAAD;
	st.global.f32 	[%rd14+376], %f1085;
	ld.global.nc.f32 	%f1086, [%rd15+380];
	add.f32 	%f1087, %f1260, %f1086;
	add.f32 	%f1088, %f1087, 0f40400000;
	min.f32 	%f1089, %f1088, 0f40C00000;
	max.f32 	%f1090, %f1089, 0f00000000;
	mul.f32 	%f1091, %f1090, 0f3E2AAAAD;
	st.global.f32 	[%rd14+380], %f1091;
	ld.global.nc.f32 	%f1092, [%rd15+384];
	add.f32 	%f1093, %f1259, %f1092;
	add.f32 	%f1094, %f1093, 0f40400000;
	min.f32 	%f1095, %f1094, 0f40C00000;
	max.f32 	%f1096, %f1095, 0f00000000;
	mul.f32 	%f1097, %f1096, 0f3E2AAAAD;
	st.global.f32 	[%rd14+384], %f1097;
	ld.global.nc.f32 	%f1098, [%rd15+388];
	add.f32 	%f1099, %f1258, %f1098;
	add.f32 	%f1100, %f1099, 0f40400000;
	min.f32 	%f1101, %f1100, 0f40C00000;
	max.f32 	%f1102, %f1101, 0f00000000;
	mul.f32 	%f1103, %f1102, 0f3E2AAAAD;
	st.global.f32 	[%rd14+388], %f1103;
	ld.global.nc.f32 	%f1104, [%rd15+392];
	add.f32 	%f1105, %f1257, %f1104;
	add.f32 	%f1106, %f1105, 0f40400000;
	min.f32 	%f1107, %f1106, 0f40C00000;
	max.f32 	%f1108, %f1107, 0f00000000;
	mul.f32 	%f1109, %f1108, 0f3E2AAAAD;
	st.global.f32 	[%rd14+392], %f1109;
	ld.global.nc.f32 	%f1110, [%rd15+396];
	add.f32 	%f1111, %f1256, %f1110;
	add.f32 	%f1112, %f1111, 0f40400000;
	min.f32 	%f1113, %f1112, 0f40C00000;
	max.f32 	%f1114, %f1113, 0f00000000;
	mul.f32 	%f1115, %f1114, 0f3E2AAAAD;
	st.global.f32 	[%rd14+396], %f1115;
	ld.global.nc.f32 	%f1116, [%rd15+400];
	add.f32 	%f1117, %f1255, %f1116;
	add.f32 	%f1118, %f1117, 0f40400000;
	min.f32 	%f1119, %f1118, 0f40C00000;
	max.f32 	%f1120, %f1119, 0f00000000;
	mul.f32 	%f1121, %f1120, 0f3E2AAAAD;
	st.global.f32 	[%rd14+400], %f1121;
	ld.global.nc.f32 	%f1122, [%rd15+404];
	add.f32 	%f1123, %f1254, %f1122;
	add.f32 	%f1124, %f1123, 0f40400000;
	min.f32 	%f1125, %f1124, 0f40C00000;
	max.f32 	%f1126, %f1125, 0f00000000;
	mul.f32 	%f1127, %f1126, 0f3E2AAAAD;
	st.global.f32 	[%rd14+404], %f1127;
	ld.global.nc.f32 	%f1128, [%rd15+408];
	add.f32 	%f1129, %f1253, %f1128;
	add.f32 	%f1130, %f1129, 0f40400000;
	min.f32 	%f1131, %f1130, 0f40C00000;
	max.f32 	%f1132, %f1131, 0f00000000;
	mul.f32 	%f1133, %f1132, 0f3E2AAAAD;
	st.global.f32 	[%rd14+408], %f1133;
	ld.global.nc.f32 	%f1134, [%rd15+412];
	add.f32 	%f1135, %f1252, %f1134;
	add.f32 	%f1136, %f1135, 0f40400000;
	min.f32 	%f1137, %f1136, 0f40C00000;
	max.f32 	%f1138, %f1137, 0f00000000;
	mul.f32 	%f1139, %f1138, 0f3E2AAAAD;
	st.global.f32 	[%rd14+412], %f1139;
	ld.global.nc.f32 	%f1140, [%rd15+416];
	add.f32 	%f1141, %f1251, %f1140;
	add.f32 	%f1142, %f1141, 0f40400000;
	min.f32 	%f1143, %f1142, 0f40C00000;
	max.f32 	%f1144, %f1143, 0f00000000;
	mul.f32 	%f1145, %f1144, 0f3E2AAAAD;
	st.global.f32 	[%rd14+416], %f1145;
	ld.global.nc.f32 	%f1146, [%rd15+420];
	add.f32 	%f1147, %f1250, %f1146;
	add.f32 	%f1148, %f1147, 0f40400000;
	min.f32 	%f1149, %f1148, 0f40C00000;
	max.f32 	%f1150, %f1149, 0f00000000;
	mul.f32 	%f1151, %f1150, 0f3E2AAAAD;
	st.global.f32 	[%rd14+420], %f1151;
	ld.global.nc.f32 	%f1152, [%rd15+424];
	add.f32 	%f1153, %f1249, %f1152;
	add.f32 	%f1154, %f1153, 0f40400000;
	min.f32 	%f1155, %f1154, 0f40C00000;
	max.f32 	%f1156, %f1155, 0f00000000;
	mul.f32 	%f1157, %f1156, 0f3E2AAAAD;
	st.global.f32 	[%rd14+424], %f1157;
	ld.global.nc.f32 	%f1158, [%rd15+428];
	add.f32 	%f1159, %f1248, %f1158;
	add.f32 	%f1160, %f1159, 0f40400000;
	min.f32 	%f1161, %f1160, 0f40C00000;
	max.f32 	%f1162, %f1161, 0f00000000;
	mul.f32 	%f1163, %f1162, 0f3E2AAAAD;
	st.global.f32 	[%rd14+428], %f1163;
	ld.global.nc.f32 	%f1164, [%rd15+432];
	add.f32 	%f1165, %f1247, %f1164;
	add.f32 	%f1166, %f1165, 0f40400000;
	min.f32 	%f1167, %f1166, 0f40C00000;
	max.f32 	%f1168, %f1167, 0f00000000;
	mul.f32 	%f1169, %f1168, 0f3E2AAAAD;
	st.global.f32 	[%rd14+432], %f1169;
	ld.global.nc.f32 	%f1170, [%rd15+436];
	add.f32 	%f1171, %f1246, %f1170;
	add.f32 	%f1172, %f1171, 0f40400000;
	min.f32 	%f1173, %f1172, 0f40C00000;
	max.f32 	%f1174, %f1173, 0f00000000;
	mul.f32 	%f1175, %f1174, 0f3E2AAAAD;
	st.global.f32 	[%rd14+436], %f1175;
	ld.global.nc.f32 	%f1176, [%rd15+440];
	add.f32 	%f1177, %f1245, %f1176;
	add.f32 	%f1178, %f1177, 0f40400000;
	min.f32 	%f1179, %f1178, 0f40C00000;
	max.f32 	%f1180, %f1179, 0f00000000;
	mul.f32 	%f1181, %f1180, 0f3E2AAAAD;
	st.global.f32 	[%rd14+440], %f1181;
	ld.global.nc.f32 	%f1182, [%rd15+444];
	add.f32 	%f1183, %f1244, %f1182;
	add.f32 	%f1184, %f1183, 0f40400000;
	min.f32 	%f1185, %f1184, 0f40C00000;
	max.f32 	%f1186, %f1185, 0f00000000;
	mul.f32 	%f1187, %f1186, 0f3E2AAAAD;
	st.global.f32 	[%rd14+444], %f1187;
	ld.global.nc.f32 	%f1188, [%rd15+448];
	add.f32 	%f1189, %f1243, %f1188;
	add.f32 	%f1190, %f1189, 0f40400000;
	min.f32 	%f1191, %f1190, 0f40C00000;
	max.f32 	%f1192, %f1191, 0f00000000;
	mul.f32 	%f1193, %f1192, 0f3E2AAAAD;
	st.global.f32 	[%rd14+448], %f1193;
	ld.global.nc.f32 	%f1194, [%rd15+452];
	add.f32 	%f1195, %f1242, %f1194;
	add.f32 	%f1196, %f1195, 0f40400000;
	min.f32 	%f1197, %f1196, 0f40C00000;
	max.f32 	%f1198, %f1197, 0f00000000;
	mul.f32 	%f1199, %f1198, 0f3E2AAAAD;
	st.global.f32 	[%rd14+452], %f1199;
	ld.global.nc.f32 	%f1200, [%rd15+456];
	add.f32 	%f1201, %f1241, %f1200;
	add.f32 	%f1202, %f1201, 0f40400000;
	min.f32 	%f1203, %f1202, 0f40C00000;
	max.f32 	%f1204, %f1203, 0f00000000;
	mul.f32 	%f1205, %f1204, 0f3E2AAAAD;
	st.global.f32 	[%rd14+456], %f1205;
	ld.global.nc.f32 	%f1206, [%rd15+460];
	add.f32 	%f1207, %f1240, %f1206;
	add.f32 	%f1208, %f1207, 0f40400000;
	min.f32 	%f1209, %f1208, 0f40C00000;
	max.f32 	%f1210, %f1209, 0f00000000;
	mul.f32 	%f1211, %f1210, 0f3E2AAAAD;
	st.global.f32 	[%rd14+460], %f1211;
	ld.global.nc.f32 	%f1212, [%rd15+464];
	add.f32 	%f1213, %f1239, %f1212;
	add.f32 	%f1214, %f1213, 0f40400000;
	min.f32 	%f1215, %f1214, 0f40C00000;
	max.f32 	%f1216, %f1215, 0f00000000;
	mul.f32 	%f1217, %f1216, 0f3E2AAAAD;
	st.global.f32 	[%rd14+464], %f1217;
	ld.global.nc.f32 	%f1218, [%rd15+468];
	add.f32 	%f1219, %f1238, %f1218;
	add.f32 	%f1220, %f1219, 0f40400000;
	min.f32 	%f1221, %f1220, 0f40C00000;
	max.f32 	%f1222, %f1221, 0f00000000;
	mul.f32 	%f1223, %f1222, 0f3E2AAAAD;
	st.global.f32 	[%rd14+468], %f1223;
	ld.global.nc.f32 	%f1224, [%rd15+472];
	add.f32 	%f1225, %f1237, %f1224;
	add.f32 	%f1226, %f1225, 0f40400000;
	min.f32 	%f1227, %f1226, 0f40C00000;
	max.f32 	%f1228, %f1227, 0f00000000;
	mul.f32 	%f1229, %f1228, 0f3E2AAAAD;
	st.global.f32 	[%rd14+472], %f1229;
	ld.global.nc.f32 	%f1230, [%rd15+476];
	add.f32 	%f1231, %f1236, %f1230;
	add.f32 	%f1232, %f1231, 0f40400000;
	min.f32 	%f1233, %f1232, 0f40C00000;
	max.f32 	%f1234, %f1233, 0f00000000;
	mul.f32 	%f1235, %f1234, 0f3E2AAAAD;
	st.global.f32 	[%rd14+476], %f1235;
	ret;

}


// ===== COMPILED SASS (sm_100) =====

	.target	sm_100

	.elftype	@"ET_EXEC"


//--------------------- .note.nv.tkinfo           --------------------------
	.section	.note.nv.tkinfo,"",@"SHT_NOTE"
	.sectionflags	@"SHF_NOTE_NV_TKINFO"
	.tkinfo
        /*0018*/ 	.word	0x00000002
        /*0030*/ 	.string	""
        /*0030*/ 	.string	"ptxas"
        /*0030*/ 	.string	"Cuda compilation tools, release 13.0, V13.0.88"
        /*0030*/ 	.string	"Build cuda_13.0.r13.0/compiler.36424714_0"
        /*0030*/ 	.string	"-arch sm_100 -m 64 "



//--------------------- .note.nv.cuinfo           --------------------------
	.section	.note.nv.cuinfo,"",@"SHT_NOTE"
	.sectionflags	@"SHF_NOTE_NV_CUINFO"
        /*0018*/ 	.short	0x0002
        /*001a*/ 	.short	0x0064
        /*001c*/ 	.short	0x0082
	.zero		2


//--------------------- .nv.info                  --------------------------
	.section	.nv.info,"",@"SHT_CUDA_INFO"
	.align	4


	//----- nvinfo : EIATTR_REGCOUNT
	.align		4
        /*0000*/ 	.byte	0x04, 0x2f
        /*0002*/ 	.short	(.L_1 - .L_0)
	.align		4
.L_0:
        /*0004*/ 	.word	index@(my_kernel_kernel0)
        /*0008*/ 	.word	0x00000080


	//----- nvinfo : EIATTR_FRAME_SIZE
	.align		4
.L_1:
        /*000c*/ 	.byte	0x04, 0x11
        /*000e*/ 	.short	(.L_3 - .L_2)
	.align		4
.L_2:
        /*0010*/ 	.word	index@(my_kernel_kernel0)
        /*0014*/ 	.word	0x00000000


	//----- nvinfo : EIATTR_MIN_STACK_SIZE
	.align		4
.L_3:
        /*0018*/ 	.byte	0x04, 0x12
        /*001a*/ 	.short	(.L_5 - .L_4)
	.align		4
.L_4:
        /*001c*/ 	.word	index@(my_kernel_kernel0)
        /*0020*/ 	.word	0x00000000
.L_5:


//--------------------- .nv.compat                --------------------------
	.section	.nv.compat,"",@"SHT_CUDA_COMPAT_INFO"
	.align	4
        /*0000*/ 	.byte	0x02, 0x09, 0x00, 0x00, 0x02, 0x02, 0x01, 0x00, 0x02, 0x05, 0x05, 0x00, 0x03, 0x07, 0x01, 0x01
        /*0010*/ 	.byte	0x02, 0x03, 0x00, 0x00, 0x02, 0x06, 0x01, 0x00, 0x04, 0x0b, 0x08, 0x00, 0x09, 0x00, 0x00, 0x00
        /*0020*/ 	.byte	0x00, 0x00, 0x00, 0x00


//--------------------- .nv.info.my_kernel_kernel0 --------------------------
	.section	.nv.info.my_kernel_kernel0,"",@"SHT_CUDA_INFO"
	.sectionflags	@""
	.align	4


	//----- nvinfo : EIATTR_CUDA_API_VERSION
	.align		4
        /*0000*/ 	.byte	0x04, 0x37
        /*0002*/ 	.short	(.L_7 - .L_6)
.L_6:
        /*0004*/ 	.word	0x00000082


	//----- nvinfo : EIATTR_KPARAM_INFO
	.align		4
.L_7:
        /*0008*/ 	.byte	0x04, 0x17
        /*000a*/ 	.short	(.L_9 - .L_8)
.L_8:
        /*000c*/ 	.word	0x00000000
        /*0010*/ 	.short	0x0003
        /*0012*/ 	.short	0x0018
        /*0014*/ 	.byte	0x00, 0xf5, 0x21, 0x00


	//----- nvinfo : EIATTR_KPARAM_INFO
	.align		4
.L_9:
        /*0018*/ 	.byte	0x04, 0x17
        /*001a*/ 	.short	(.L_11 - .L_10)
.L_10:
        /*001c*/ 	.word	0x00000000
        /*0020*/ 	.short	0x0002
        /*0022*/ 	.short	0x0010
        /*0024*/ 	.byte	0x00, 0xf5, 0x21, 0x00


	//----- nvinfo : EIATTR_KPARAM_INFO
	.align		4
.L_11:
        /*0028*/ 	.byte	0x04, 0x17
        /*002a*/ 	.short	(.L_13 - .L_12)
.L_12:
        /*002c*/ 	.word	0x00000000
        /*0030*/ 	.short	0x0001
        /*0032*/ 	.short	0x0008
        /*0034*/ 	.byte	0x00, 0xf5, 0x21, 0x00


	//----- nvinfo : EIATTR_KPARAM_INFO
	.align		4
.L_13:
        /*0038*/ 	.byte	0x04, 0x17
        /*003a*/ 	.short	(.L_15 - .L_14)
.L_14:
        /*003c*/ 	.word	0x00000000
        /*0040*/ 	.short	0x0000
        /*0042*/ 	.short	0x0000
        /*0044*/ 	.byte	0x00, 0xf5, 0x21, 0x00


	//----- nvinfo : EIATTR_SPARSE_MMA_MASK
	.align		4
.L_15:
        /*0048*/ 	.byte	0x03, 0x50
        /*004a*/ 	.short	0x0000


	//----- nvinfo : EIATTR_MAXREG_COUNT
	.align		4
        /*004c*/ 	.byte	0x03, 0x1b
        /*004e*/ 	.short	0x00ff


	//----- nvinfo : EIATTR_NUM_BARRIERS
	.align		4
        /*0050*/ 	.byte	0x02, 0x4c
        /*0052*/ 	.byte	0x01
	.zero		1


	//----- nvinfo : EIATTR_MERCURY_ISA_VERSION
	.align		4
        /*0054*/ 	.byte	0x03, 0x5f
        /*0056*/ 	.short	0x0101


	//----- nvinfo : EIATTR_VRC_CTA_INIT_COUNT
	.align		4
        /*0058*/ 	.byte	0x02, 0x4a
	.zero		1
	.zero		1


	//----- nvinfo : EIATTR_EXIT_INSTR_OFFSETS
	.align		4
        /*005c*/ 	.byte	0x04, 0x1c
        /*005e*/ 	.short	(.L_17 - .L_16)


	//   ....[0]....
.L_16:
        /*0060*/ 	.word	0x00004ef0


	//----- nvinfo : EIATTR_CBANK_PARAM_SIZE
	.align		4
.L_17:
        /*0064*/ 	.byte	0x03, 0x19
        /*0066*/ 	.short	0x0020


	//----- nvinfo : EIATTR_PARAM_CBANK
	.align		4
        /*0068*/ 	.byte	0x04, 0x0a
        /*006a*/ 	.short	(.L_19 - .L_18)
	.align		4
.L_18:
        /*006c*/ 	.word	index@(.nv.constant0.my_kernel_kernel0)
        /*0070*/ 	.short	0x0380
        /*0072*/ 	.short	0x0020


	//----- nvinfo : EIATTR_SW_WAR
	.align		4
.L_19:
        /*0074*/ 	.byte	0x04, 0x36
        /*0076*/ 	.short	(.L_21 - .L_20)
.L_20:
        /*0078*/ 	.word	0x00000008
.L_21:


//--------------------- .nv.callgraph             --------------------------
	.section	.nv.callgraph,"",@"SHT_CUDA_CALLGRAPH"
	.align	4
	.sectionentsize	8
	.align		4
        /*0000*/ 	.word	0x00000000
	.align		4
        /*0004*/ 	.word	0xffffffff
	.align		4
        /*0008*/ 	.word	0x00000000
	.align		4
        /*000c*/ 	.word	0xfffffffe
	.align		4
        /*0010*/ 	.word	0x00000000
	.align		4
        /*0014*/ 	.word	0xfffffffd
	.align		4
        /*0018*/ 	.word	0x00000000
	.align		4
        /*001c*/ 	.word	0xfffffffc


//--------------------- .text.my_kernel_kernel0   --------------------------
	.section	.text.my_kernel_kernel0,"ax",@progbits
	.align	128
        .global         my_kernel_kernel0
        .type           my_kernel_kernel0,@function
        .size           my_kernel_kernel0,(.L_x_5 - my_kernel_kernel0)
        .other          my_kernel_kernel0,@"STO_CUDA_ENTRY STV_DEFAULT"
my_kernel_kernel0:
.text.my_kernel_kernel0:
[----:B------:R-:W-:Y:S08]  /*0000*/  LDC R1, c[0x0][0x37c] ;  /* 0x0000df00ff017b82 */ /* 0x000ff00000000800 */
[----:B------:R-:W0:Y:S01]  /*0010*/  S2UR UR33, SR_CgaCtaId ;  /* 0x00000000002179c3 */ /* 0x000e220000008800 */
[----:B------:R-:W-:Y:S01]  /*0020*/  UMOV UR30, 0x400 ;  /* 0x00000400001e7882 */ /* 0x000fe20000000000 */
[----:B------:R-:W-:Y:S01]  /*0030*/  HFMA2 R43, -RZ, RZ, 0, 0 ;  /* 0x00000000ff2b7431 */ /* 0x000fe200000001ff */
[----:B------:R-:W-:Y:S01]  /*0040*/  UIADD3 UR30, UPT, UPT, UR30, 0x40, URZ ;  /* 0x000000401e1e7890 */ /* 0x000fe2000fffe0ff */
[----:B------:R-:W-:Y:S01]  /*0050*/  HFMA2 R0, -RZ, RZ, 0, 0 ;  /* 0x00000000ff007431 */ /* 0x000fe200000001ff */
[----:B------:R-:W-:-:S02]  /*0060*/  MOV R120, RZ ;  /* 0x000000ff00787202 */ /* 0x000fc40000000f00 */
[----:B------:R-:W-:Y:S02]  /*0070*/  CS2R R118, SRZ ;  /* 0x0000000000767805 */ /* 0x000fe4000001ff00 */
[----:B------:R-:W-:Y:S02]  /*0080*/  CS2R R116, SRZ ;  /* 0x0000000000747805 */ /* 0x000fe4000001ff00 */
[----:B------:R-:W-:Y:S02]  /*0090*/  CS2R R114, SRZ ;  /* 0x0000000000727805 */ /* 0x000fe4000001ff00 */
[----:B------:R-:W-:Y:S02]  /*00a0*/  CS2R R112, SRZ ;  /* 0x0000000000707805 */ /* 0x000fe4000001ff00 */
[----:B------:R-:W-:Y:S02]  /*00b0*/  CS2R R110, SRZ ;  /* 0x00000000006e7805 */ /* 0x000fe4000001ff00 */
[----:B------:R-:W-:-:S02]  /*00c0*/  CS2R R108, SRZ ;  /* 0x00000000006c7805 */ /* 0x000fc4000001ff00 */
        /* <DEDUP_REMOVED lines=38> */
[----:B------:R-:W-:Y:S01]  /*0330*/  CS2R R22, SRZ ;  /* 0x0000000000167805 */ /* 0x000fe2000001ff00 */
[----:B0-----:R-:W-:Y:S01]  /*0340*/  ULEA UR33, UR33, UR30, 0x18 ;  /* 0x0000001e21217291 */ /* 0x001fe2000f8ec0ff */
[----:B------:R-:W0:Y:S01]  /*0350*/  LDCU.64 UR36, c[0x0][0x358] ;  /* 0x00006b00ff2477ac */ /* 0x000e220008000a00 */
[----:B------:R-:W-:Y:S01]  /*0360*/  UPLOP3.LUT UP0, UPT, UPT, UPT, UPT, 0x80, 0x8 ;  /* 0x000000000008789c */ /* 0x000fe20003f0f070 */
[----:B------:R-:W-:Y:S01]  /*0370*/  UMOV UR4, URZ ;  /* 0x000000ff00047c82 */ /* 0x000fe20008000000 */
        /* <DEDUP_REMOVED lines=26> */
[----:B0-----:R-:W-:-:S05]  /*0520*/  UMOV UR31, URZ ;  /* 0x000000ff001f7c82 */ /* 0x001fca0008000000 */
.L_x_3:
[----:B------:R-:W0:Y:S01]  /*0530*/  LDC.64 R40, c[0x0][0x380] ;  /* 0x0000e000ff287b82 */ /* 0x000e220000000a00 */
[----:B------:R-:W-:-:S05]  /*0540*/  SHF.L.U32 R25, R43, 0x4, RZ ;  /* 0x000000042b197819 */ /* 0x000fca00000006ff */
[----:B0-----:R-:W-:-:S05]  /*0550*/  IMAD.WIDE.U32 R40, R25, 0x4, R40 ;  /* 0x0000000419287825 */ /* 0x001fca00078e0028 */
[----:B------:R-:W2:Y:S04]  /*0560*/  LDG.E.CONSTANT R24, desc[UR36][R40.64] ;  /* 0x0000002428187981 */ /* 0x000ea8000c1e9900 */
[----:B------:R-:W2:Y:S04]  /*0570*/  LDG.E.CONSTANT R25, desc[UR36][R40.64+0x4] ;  /* 0x0000042428197981 */ /* 0x000ea8000c1e9900 */
[----:B------:R-:W2:Y:S04]  /*0580*/  LDG.E.CONSTANT R26, desc[UR36][R40.64+0x8] ;  /* 0x00000824281a7981 */ /* 0x000ea8000c1e9900 */
[----:B------:R-:W2:Y:S04]  /*0590*/  LDG.E.CONSTANT R27, desc[UR36][R40.64+0xc] ;  /* 0x00000c24281b7981 */ /* 0x000ea8000c1e9900 */
[----:B------:R-:W3:Y:S04]  /*05a0*/  LDG.E.CONSTANT R28, desc[UR36][R40.64+0x10] ;  /* 0x00001024281c7981 */ /* 0x000ee8000c1e9900 */
[----:B------:R-:W3:Y:S04]  /*05b0*/  LDG.E.CONSTANT R29, desc[UR36][R40.64+0x14] ;  /* 0x00001424281d7981 */ /* 0x000ee8000c1e9900 */
[----:B------:R-:W3:Y:S04]  /*05c0*/  LDG.E.CONSTANT R30, desc[UR36][R40.64+0x18] ;  /* 0x00001824281e7981 */ /* 0x000ee8000c1e9900 */
[----:B------:R-:W3:Y:S04]  /*05d0*/  LDG.E.CONSTANT R31, desc[UR36][R40.64+0x1c] ;  /* 0x00001c24281f7981 */ /* 0x000ee8000c1e9900 */
[----:B------:R-:W4:Y:S04]  /*05e0*/  LDG.E.CONSTANT R32, desc[UR36][R40.64+0x20] ;  /* 0x0000202428207981 */ /* 0x000f28000c1e9900 */
[----:B------:R-:W4:Y:S04]  /*05f0*/  LDG.E.CONSTANT R33, desc[UR36][R40.64+0x24] ;  /* 0x0000242428217981 */ /* 0x000f28000c1e9900 */
[----:B------:R-:W4:Y:S04]  /*0600*/  LDG.E.CONSTANT R34, desc[UR36][R40.64+0x28] ;  /* 0x0000282428227981 */ /* 0x000f28000c1e9900 */
[----:B------:R-:W4:Y:S04]  /*0610*/  LDG.E.CONSTANT R35, desc[UR36][R40.64+0x2c] ;  /* 0x00002c2428237981 */ /* 0x000f28000c1e9900 */
[----:B------:R-:W5:Y:S04]  /*0620*/  LDG.E.CONSTANT R36, desc[UR36][R40.64+0x30] ;  /* 0x0000302428247981 */ /* 0x000f68000c1e9900 */
[----:B------:R-:W5:Y:S04]  /*0630*/  LDG.E.CONSTANT R37, desc[UR36][R40.64+0x34] ;  /* 0x0000342428257981 */ /* 0x000f68000c1e9900 */
[----:B------:R-:W5:Y:S04]  /*0640*/  LDG.E.CONSTANT R38, desc[UR36][R40.64+0x38] ;  /* 0x0000382428267981 */ /* 0x000f68000c1e9900 */
[----:B------:R0:W5:Y:S01]  /*0650*/  LDG.E.CONSTANT R39, desc[UR36][R40.64+0x3c] ;  /* 0x00003c2428277981 */ /* 0x000162000c1e9900 */
[----:B------:R-:W1:Y:S01]  /*0660*/  S2UR UR34, SR_CgaCtaId ;  /* 0x00000000002279c3 */ /* 0x000e620000008800 */
[----:B------:R-:W-:Y:S01]  /*0670*/  UMOV UR32, 0x400 ;  /* 0x0000040000207882 */ /* 0x000fe20000000000 */
[----:B------:R-:W-:Y:S01]  /*0680*/  MOV R48, 0x20 ;  /* 0x0000002000307802 */ /* 0x000fe20000000f00 */
[----:B------:R-:W-:-:S05]  /*0690*/  UPLOP3.LUT UP1, UPT, UPT, UPT, UP0, 0x80, 0x8 ;  /* 0x000000000008789c */ /* 0x000fca0003f2f000 */
[----:B0-----:R-:W0:Y:S01]  /*06a0*/  LDC.64 R40, c[0x0][0x388] ;  /* 0x0000e200ff287b82 */ /* 0x001e220000000a00 */
[----:B-1----:R-:W-:-:S07]  /*06b0*/  ULEA UR35, UR34, UR32, 0x18 ;  /* 0x0000002022237291 */ /* 0x002fce000f8ec0ff */
[----:B------:R-:W-:Y:S01]  /*06c0*/  BAR.SYNC.DEFER_BLOCKING 0x0 ;  /* 0x0000000000007b1d */ /* 0x000fe20000010000 */
[----:B0-----:R-:W-:-:S03]  /*06d0*/  IMAD.WIDE.U32 R40, R43, 0x1e00, R40 ;  /* 0x00001e002b287825 */ /* 0x001fc600078e0028 */
[----:B------:R-:W-:-:S04]  /*06e0*/  IADD3 R49, P0, PT, R40, 0x20, RZ ;  /* 0x0000002028317810 */ /* 0x000fc80007f1e0ff */
[----:B------:R-:W-:Y:S01]  /*06f0*/  IADD3.X R122, PT, PT, RZ, R41, RZ, P0, !PT ;  /* 0x00000029ff7a7210 */ /* 0x000fe200007fe4ff */
[----:B--2---:R0:W-:Y:S04]  /*0700*/  STS.128 [UR35], R24 ;  /* 0x00000018ff007988 */ /* 0x0041e80008000c23 */
[----:B---3--:R0:W-:Y:S04]  /*0710*/  STS.128 [UR35+0x10], R28 ;  /* 0x0000101cff007988 */ /* 0x0081e80008000c23 */
[----:B----4-:R0:W-:Y:S04]  /*0720*/  STS.128 [UR35+0x20], R32 ;  /* 0x00002020ff007988 */ /* 0x0101e80008000c23 */
[----:B-----5:R0:W-:Y:S02]  /*0730*/  STS.128 [UR35+0x30], R36 ;  /* 0x00003024ff007988 */ /* 0x0201e40008000c23 */
.L_x_0:
[----:B------:R-:W-:Y:S02]  /*0740*/  MOV R50, R49 ;  /* 0x0000003100327202 */ /* 0x000fe40000000f00 */
[----:B------:R-:W-:-:S05]  /*0750*/  MOV R51, R122 ;  /* 0x0000007a00337202 */ /* 0x000fca0000000f00 */
[----:B0-----:R-:W2:Y:S04]  /*0760*/  LDG.E.CONSTANT R24, desc[UR36][R50.64+-0x20] ;  /* 0xffffe02432187981 */ /* 0x001ea8000c1e9900 */
        /* <DEDUP_REMOVED lines=23> */
[----:B--2---:R0:W-:Y:S04]  /*08e0*/  STS.128 [R48+UR33+-0x20], R24 ;  /* 0xffffe01830007988 */ /* 0x0041e80008000c21 */
[----:B---3--:R1:W-:Y:S04]  /*08f0*/  STS.128 [R48+UR33+-0x10], R28 ;  /* 0xfffff01c30007988 */ /* 0x0083e80008000c21 */
[----:B0-----:R-:W2:Y:S04]  /*0900*/  LDG.E.CONSTANT R24, desc[UR36][R50.64] ;  /* 0x0000002432187981 */ /* 0x001ea8000c1e9900 */
[----:B------:R-:W2:Y:S04]  /*0910*/  LDG.E.CONSTANT R25, desc[UR36][R50.64+0x4] ;  /* 0x0000042432197981 */ /* 0x000ea8000c1e9900 */
[----:B------:R-:W2:Y:S04]  /*0920*/  LDG.E.CONSTANT R26, desc[UR36][R50.64+0x8] ;  /* 0x00000824321a7981 */ /* 0x000ea8000c1e9900 */
[----:B------:R-:W2:Y:S04]  /*0930*/  LDG.E.CONSTANT R27, desc[UR36][R50.64+0xc] ;  /* 0x00000c24321b7981 */ /* 0x000ea8000c1e9900 */
[----:B-1----:R-:W3:Y:S04]  /*0940*/  LDG.E.CONSTANT R28, desc[UR36][R50.64+0x10] ;  /* 0x00001024321c7981 */ /* 0x002ee8000c1e9900 */
[----:B------:R-:W3:Y:S04]  /*0950*/  LDG.E.CONSTANT R29, desc[UR36][R50.64+0x14] ;  /* 0x00001424321d7981 */ /* 0x000ee8000c1e9900 */
[----:B------:R-:W3:Y:S04]  /*0960*/  LDG.E.CONSTANT R30, desc[UR36][R50.64+0x18] ;  /* 0x00001824321e7981 */ /* 0x000ee8000c1e9900 */
[----:B------:R-:W3:Y:S04]  /*0970*/  LDG.E.CONSTANT R31, desc[UR36][R50.64+0x1c] ;  /* 0x00001c24321f7981 */ /* 0x000ee8000c1e9900 */
[----:B----4-:R0:W-:Y:S04]  /*0980*/  STS.128 [R48+UR33+0x20], R32 ;  /* 0x0000202030007988 */ /* 0x0101e80008000c21 */
[----:B-----5:R1:W-:Y:S04]  /*0990*/  STS.128 [R48+UR33+0x30], R36 ;  /* 0x0000302430007988 */ /* 0x0203e80008000c21 */
[----:B------:R4:W-:Y:S04]  /*09a0*/  STS.128 [R48+UR33+0x40], R40 ;  /* 0x0000402830007988 */ /* 0x0009e80008000c21 */
[----:B0-----:R-:W5:Y:S04]  /*09b0*/  LDG.E.CONSTANT R32, desc[UR36][R50.64+0x80] ;  /* 0x0000802432207981 */ /* 0x001f68000c1e9900 */
[----:B------:R-:W5:Y:S04]  /*09c0*/  LDG.E.CONSTANT R33, desc[UR36][R50.64+0x84] ;  /* 0x0000842432217981 */ /* 0x000f68000c1e9900 */
[----:B------:R-:W5:Y:S04]  /*09d0*/  LDG.E.CONSTANT R34, desc[UR36][R50.64+0x88] ;  /* 0x0000882432227981 */ /* 0x000f68000c1e9900 */
[----:B------:R0:W-:Y:S04]  /*09e0*/  STS.128 [R48+UR33+0x50], R44 ;  /* 0x0000502c30007988 */ /* 0x0001e80008000c21 */
[----:B------:R-:W5:Y:S04]  /*09f0*/  LDG.E.CONSTANT R35, desc[UR36][R50.64+0x8c] ;  /* 0x00008c2432237981 */ /* 0x000f68000c1e9900 */
[----:B-1----:R-:W5:Y:S04]  /*0a00*/  LDG.E.CONSTANT R36, desc[UR36][R50.64+0x90] ;  /* 0x0000902432247981 */ /* 0x002f68000c1e9900 */
[----:B------:R-:W5:Y:S04]  /*0a10*/  LDG.E.CONSTANT R37, desc[UR36][R50.64+0x94] ;  /* 0x0000942432257981 */ /* 0x000f68000c1e9900 */
[----:B------:R-:W5:Y:S04]  /*0a20*/  LDG.E.CONSTANT R38, desc[UR36][R50.64+0x98] ;  /* 0x0000982432267981 */ /* 0x000f68000c1e9900 */
[----:B------:R-:W5:Y:S04]  /*0a30*/  LDG.E.CONSTANT R39, desc[UR36][R50.64+0x9c] ;  /* 0x00009c2432277981 */ /* 0x000f68000c1e9900 */
[----:B----4-:R-:W4:Y:S04]  /*0a40*/  LDG.E.CONSTANT R40, desc[UR36][R50.64+0xa0] ;  /* 0x0000a02432287981 */ /* 0x010f28000c1e9900 */
[----:B------:R-:W4:Y:S04]  /*0a50*/  LDG.E.CONSTANT R41, desc[UR36][R50.64+0xa4] ;  /* 0x0000a42432297981 */ /* 0x000f28000c1e9900 */
[----:B------:R-:W4:Y:S04]  /*0a60*/  LDG.E.CONSTANT R42, desc[UR36][R50.64+0xa8] ;  /* 0x0000a824322a7981 */ /* 0x000f28000c1e9900 */
[----:B------:R-:W4:Y:S04]  /*0a70*/  LDG.E.CONSTANT R43, desc[UR36][R50.64+0xac] ;  /* 0x0000ac24322b7981 */ /* 0x000f28000c1e9900 */
[----:B0-----:R-:W4:Y:S04]  /*0a80*/  LDG.E.CONSTANT R44, desc[UR36][R50.64+0xb0] ;  /* 0x0000b024322c7981 */ /* 0x001f28000c1e9900 */
[----:B------:R-:W4:Y:S04]  /*0a90*/  LDG.E.CONSTANT R45, desc[UR36][R50.64+0xb4] ;  /* 0x0000b424322d7981 */ /* 0x000f28000c1e9900 */
[----:B------:R-:W4:Y:S04]  /*0aa0*/  LDG.E.CONSTANT R46, desc[UR36][R50.64+0xb8] ;  /* 0x0000b824322e7981 */ /* 0x000f28000c1e9900 */
[----:B------:R-:W4:Y:S04]  /*0ab0*/  LDG.E.CONSTANT R47, desc[UR36][R50.64+0xbc] ;  /* 0x0000bc24322f7981 */ /* 0x000f28000c1e9900 */
[----:B--2---:R0:W-:Y:S04]  /*0ac0*/  STS.128 [R48+UR33], R24 ;  /* 0x0000001830007988 */ /* 0x0041e80008000c21 */
[----:B---3--:R1:W-:Y:S04]  /*0ad0*/  STS.128 [R48+UR33+0x10], R28 ;  /* 0x0000101c30007988 */ /* 0x0083e80008000c21 */
        /* <DEDUP_REMOVED lines=8> */
[----:B-----5:R0:W-:Y:S04]  /*0b60*/  STS.128 [R48+UR33+0x80], R32 ;  /* 0x0000802030007988 */ /* 0x0201e80008000c21 */
[----:B------:R1:W-:Y:S04]  /*0b70*/  STS.128 [R48+UR33+0x90], R36 ;  /* 0x0000902430007988 */ /* 0x0003e80008000c21 */
[----:B0-----:R-:W5:Y:S04]  /*0b80*/  LDG.E.CONSTANT R32, desc[UR36][R50.64+0xe0] ;  /* 0x0000e02432207981 */ /* 0x001f68000c1e9900 */
[----:B------:R-:W5:Y:S04]  /*0b90*/  LDG.E.CONSTANT R33, desc[UR36][R50.64+0xe4] ;  /* 0x0000e42432217981 */ /* 0x000f68000c1e9900 */
[----:B------:R-:W5:Y:S04]  /*0ba0*/  LDG.E.CONSTANT R34, desc[UR36][R50.64+0xe8] ;  /* 0x0000e82432227981 */ /* 0x000f68000c1e9900 */
[----:B----4-:R0:W-:Y:S04]  /*0bb0*/  STS.128 [R48+UR33+0xa0], R40 ;  /* 0x0000a02830007988 */ /* 0x0101e80008000c21 */
[----:B------:R-:W5:Y:S04]  /*0bc0*/  LDG.E.CONSTANT R35, desc[UR36][R50.64+0xec] ;  /* 0x0000ec2432237981 */ /* 0x000f68000c1e9900 */
[----:B-1----:R-:W4:Y:S04]  /*0bd0*/  LDG.E.CONSTANT R36, desc[UR36][R50.64+0xf0] ;  /* 0x0000f02432247981 */ /* 0x002f28000c1e9900 */
[----:B------:R-:W4:Y:S04]  /*0be0*/  LDG.E.CONSTANT R37, desc[UR36][R50.64+0xf4] ;  /* 0x0000f42432257981 */ /* 0x000f28000c1e9900 */
[----:B------:R1:W-:Y:S04]  /*0bf0*/  STS.128 [R48+UR33+0xb0], R44 ;  /* 0x0000b02c30007988 */ /* 0x0003e80008000c21 */
[----:B------:R-:W4:Y:S04]  /*0c00*/  LDG.E.CONSTANT R38, desc[UR36][R50.64+0xf8] ;  /* 0x0000f82432267981 */ /* 0x000f28000c1e9900 */
[----:B------:R-:W4:Y:S04]  /*0c10*/  LDG.E.CONSTANT R39, desc[UR36][R50.64+0xfc] ;  /* 0x0000fc2432277981 */ /* 0x000f28000c1e9900 */
[----:B0-----:R-:W4:Y:S04]  /*0c20*/  LDG.E.CONSTANT R40, desc[UR36][R50.64+0x100] ;  /* 0x0001002432287981 */ /* 0x001f28000c1e9900 */
[----:B------:R-:W4:Y:S04]  /*0c30*/  LDG.E.CONSTANT R41, desc[UR36][R50.64+0x104] ;  /* 0x0001042432297981 */ /* 0x000f28000c1e9900 */
[----:B------:R-:W4:Y:S04]  /*0c40*/  LDG.E.CONSTANT R42, desc[UR36][R50.64+0x108] ;  /* 0x00010824322a7981 */ /* 0x000f28000c1e9900 */
[----:B------:R-:W4:Y:S04]  /*0c50*/  LDG.E.CONSTANT R43, desc[UR36][R50.64+0x10c] ;  /* 0x00010c24322b7981 */ /* 0x000f28000c1e9900 */
[----:B-1----:R-:W4:Y:S04]  /*0c60*/  LDG.E.CONSTANT R44, desc[UR36][R50.64+0x110] ;  /* 0x00011024322c7981 */ /* 0x002f28000c1e9900 */
[----:B------:R-:W4:Y:S04]  /*0c70*/  LDG.E.CONSTANT R45, desc[UR36][R50.64+0x114] ;  /* 0x00011424322d7981 */ /* 0x000f28000c1e9900 */
[----:B------:R-:W4:Y:S04]  /*0c80*/  LDG.E.CONSTANT R46, desc[UR36][R50.64+0x118] ;  /* 0x00011824322e7981 */ /* 0x000f28000c1e9900 */
[----:B------:R-:W4:Y:S04]  /*0c90*/  LDG.E.CONSTANT R47, desc[UR36][R50.64+0x11c] ;  /* 0x00011c24322f7981 */ /* 0x000f28000c1e9900 */
[----:B--2---:R0:W-:Y:S04]  /*0ca0*/  STS.128 [R48+UR33+0x60], R24 ;  /* 0x0000601830007988 */ /* 0x0041e80008000c21 */
        /* <DEDUP_REMOVED lines=9> */
[----:B-----5:R-:W-:Y:S01]  /*0d40*/  STS.128 [R48+UR33+0xe0], R32 ;  /* 0x0000e02030007988 */ /* 0x020fe20008000c21 */
[----:B------:R-:W-:-:S03]  /*0d50*/  IADD3 R49, P1, PT, R50, 0x140, RZ ;  /* 0x0000014032317810 */ /* 0x000fc60007f3e0ff */
[----:B----4-:R-:W-:Y:S04]  /*0d60*/  STS.128 [R48+UR33+0xf0], R36 ;  /* 0x0000f02430007988 */ /* 0x010fe80008000c21 */
[----:B------:R-:W-:Y:S04]  /*0d70*/  STS.128 [R48+UR33+0x100], R40 ;  /* 0x0001002830007988 */ /* 0x000fe80008000c21 */
[----:B------:R-:W-:Y:S01]  /*0d80*/  STS.128 [R48+UR33+0x110], R44 ;  /* 0x0001102c30007988 */ /* 0x000fe20008000c21 */
[----:B------:R-:W-:-:S03]  /*0d90*/  IADD3.X R122, PT, PT, RZ, R51, RZ, P1, !PT ;  /* 0x00000033ff7a7210 */ /* 0x000fc60000ffe4ff */
[----:B--2---:R-:W-:Y:S04]  /*0da0*/  STS.128 [R48+UR33+0xc0], R24 ;  /* 0x0000c01830007988 */ /* 0x004fe80008000c21 */
[----:B---3--:R0:W-:Y:S02]  /*0db0*/  STS.128 [R48+UR33+0xd0], R28 ;  /* 0x0000d01c30007988 */ /* 0x0081e40008000c21 */
[----:B0-----:R-:W-:-:S04]  /*0dc0*/  IADD3 R48, PT, PT, R48, 0x140, RZ ;  /* 0x0000014030307810 */ /* 0x001fc80007ffe0ff */
[----:B------:R-:W-:-:S13]  /*0dd0*/  ISETP.NE.AND P0, PT, R48, 0x1e20, PT ;  /* 0x00001e203000780c */ /* 0x000fda0003f05270 */
[----:B------:R-:W-:Y:S05]  /*0de0*/  @P0 BRA `(.L_x_0) ;  /* 0xfffffff800540947 */ /* 0x000fea000383ffff */
[----:B------:R-:W-:Y:S01]  /*0df0*/  BAR.SYNC.DEFER_BLOCKING 0x0 ;  /* 0x0000000000007b1d */ /* 0x000fe20000010000 */
[----:B------:R-:W-:-:S04]  /*0e00*/  UIADD3 UR32, UPT, UPT, UR32, 0x40, URZ ;  /* 0x0000004020207890 */ /* 0x000fc8000fffe0ff */
[----:B------:R-:W-:-:S03]  /*0e10*/  ULEA UR33, UR34, UR32, 0x18 ;  /* 0x0000002022217291 */ /* 0x000fc6000f8ec0ff */
[----:B------:R-:W-:-:S09]  /*0e20*/  UMOV UR32, URZ ;  /* 0x000000ff00207c82 */ /* 0x000fd20008000000 */
.L_x_1:
[----:B------:R-:W-:Y:S02]  /*0e30*/  ULEA UR34, UR32, UR35, 0x2 ;  /* 0x0000002320227291 */ /* 0x000fe4000f8e10ff */
[----:B------:R-:W-:Y:S02]  /*0e40*/  UIMAD UR38, UR32, 0x1e0, UR33 ;  /* 0x000001e0202678a4 */ /* 0x000fe4000f8e0221 */
[----:B------:R-:W-:-:S04]  /*0e50*/  UIADD3 UR32, UPT, UPT, UR32, 0x1, URZ ;  /* 0x0000000120207890 */ /* 0x000fc8000fffe0ff */
[----:B------:R-:W-:Y:S01]  /*0e60*/  UISETP.NE.AND UP0, UPT, UR32, 0x10, UPT ;  /* 0x000000102000788c */ /* 0x000fe2000bf05270 */
[----:B------:R-:W-:Y:S04]  /*0e70*/  LDS R121, [UR34] ;  /* 0x00000022ff797984 */ /* 0x000fe80008000800 */
[----:B------:R-:W0:Y:S04]  /*0e80*/  LDS.128 R28, [UR38] ;  /* 0x00000026ff1c7984 */ /* 0x000e280008000c00 */
[----:B------:R-:W1:Y:S04]  /*0e90*/  LDS.128 R40, [UR38+0x10] ;  /* 0x00001026ff287984 */ /* 0x000e680008000c00 */
[----:B------:R-:W2:Y:S04]  /*0ea0*/  LDS.128 R44, [UR38+0x20] ;  /* 0x00002026ff2c7984 */ /* 0x000ea80008000c00 */
[----:B------:R-:W3:Y:S04]  /*0eb0*/  LDS.128 R48, [UR38+0x30] ;  /* 0x00003026ff307984 */ /* 0x000ee80008000c00 */
[----:B------:R-:W4:Y:S04]  /*0ec0*/  LDS.128 R24, [UR38+0x40] ;  /* 0x00004026ff187984 */ /* 0x000f280008000c00 */
[----:B------:R-:W5:Y:S04]  /*0ed0*/  LDS.128 R36, [UR38+0x50] ;  /* 0x00005026ff247984 */ /* 0x000f680008000c00 */
[----:B------:R-:W5:Y:S01]  /*0ee0*/  LDS.128 R32, [UR38+0x70] ;  /* 0x00007026ff207984 */ /* 0x000f620008000c00 */
[C---:B0-----:R-:W-:Y:S01]  /*0ef0*/  FFMA R0, R121.reuse, R28, R0 ;  /* 0x0000001c79007223 */ /* 0x041fe20000000000 */
[C---:B------:R-:W-:Y:S01]  /*0f00*/  FFMA R52, R121.reuse, R29, R52 ;  /* 0x0000001d79347223 */ /* 0x040fe20000000034 */
[C---:B------:R-:W-:Y:S01]  /*0f10*/  FFMA R23, R121.reuse, R30, R23 ;  /* 0x0000001e79177223 */ /* 0x040fe20000000017 */
[C---:B------:R-:W-:Y:S01]  /*0f20*/  FFMA R22, R121.reuse, R31, R22 ;  /* 0x0000001f79167223 */ /* 0x040fe20000000016 */
[C---:B-1----:R-:W-:Y:S01]  /*0f30*/  FFMA R21, R121.reuse, R40, R21 ;  /* 0x0000002879157223 */ /* 0x042fe20000000015 */
[----:B------:R-:W0:Y:S01]  /*0f40*/  LDS.128 R28, [UR38+0x60] ;  /* 0x00006026ff1c7984 */ /* 0x000e220008000c00 */
[C---:B------:R-:W-:Y:S01]  /*0f50*/  FFMA R20, R121.reuse, R41, R20 ;  /* 0x0000002979147223 */ /* 0x040fe20000000014 */
[C---:B------:R-:W-:Y:S01]  /*0f60*/  FFMA R19, R121.reuse, R42, R19 ;  /* 0x0000002a79137223 */ /* 0x040fe20000000013 */
[C---:B------:R-:W-:Y:S01]  /*0f70*/  FFMA R18, R121.reuse, R43, R18 ;  /* 0x0000002b79127223 */ /* 0x040fe20000000012 */
[C---:B--2---:R-:W-:Y:S01]  /*0f80*/  FFMA R17, R121.reuse, R44, R17 ;  /* 0x0000002c79117223 */ /* 0x044fe20000000011 */
[C---:B------:R-:W-:Y:S01]  /*0f90*/  FFMA R16, R121.reuse, R45, R16 ;  /* 0x0000002d79107223 */ /* 0x040fe20000000010 */
[C---:B------:R-:W-:Y:S01]  /*0fa0*/  FFMA R15, R121.reuse, R46, R15 ;  /* 0x0000002e790f7223 */ /* 0x040fe2000000000f */
[C---:B------:R-:W-:Y:S01]  /*0fb0*/  FFMA R14, R121.reuse, R47, R14 ;  /* 0x0000002f790e7223 */ /* 0x040fe2000000000e */
[C---:B---3--:R-:W-:Y:S01]  /*0fc0*/  FFMA R13, R121.reuse, R48, R13 ;  /* 0x00000030790d7223 */ /* 0x048fe2000000000d */
[C---:B------:R-:W-:Y:S01]  /*0fd0*/  FFMA R12, R121.reuse, R49, R12 ;  /* 0x00000031790c7223 */ /* 0x040fe2000000000c */
[C---:B------:R-:W-:Y:S01]  /*0fe0*/  FFMA R11, R121.reuse, R50, R11 ;  /* 0x00000032790b7223 */ /* 0x040fe2000000000b */
[C---:B------:R-:W-:Y:S01]  /*0ff0*/  FFMA R10, R121.reuse, R51, R10 ;  /* 0x00000033790a7223 */ /* 0x040fe2000000000a */
[C---:B----4-:R-:W-:Y:S01]  /*1000*/  FFMA R9, R121.reuse, R24, R9 ;  /* 0x0000001879097223 */ /* 0x050fe20000000009 */
[C---:B------:R-:W-:Y:S01]  /*1010*/  FFMA R8, R121.reuse, R25, R8 ;  /* 0x0000001979087223 */ /* 0x040fe20000000008 */
[C---:B------:R-:W-:Y:S01]  /*1020*/  FFMA R7, R121.reuse, R26, R7 ;  /* 0x0000001a79077223 */ /* 0x040fe20000000007 */
[C---:B------:R-:W-:Y:S01]  /*1030*/  FFMA R6, R121.reuse, R27, R6 ;  /* 0x0000001b79067223 */ /* 0x040fe20000000006 */
[C---:B-----5:R-:W-:Y:S01]  /*1040*/  FFMA R5, R121.reuse, R36, R5 ;  /* 0x0000002479057223 */ /* 0x060fe20000000005 */
[C---:B------:R-:W-:Y:S01]  /*1050*/  FFMA R4, R121.reuse, R37, R4 ;  /* 0x0000002579047223 */ /* 0x040fe20000000004 */
[C---:B------:R-:W-:Y:S01]  /*1060*/  FFMA R3, R121.reuse, R38, R3 ;  /* 0x0000002679037223 */ /* 0x040fe20000000003 */
[C---:B------:R-:W-:Y:S01]  /*1070*/  FFMA R2, R121.reuse, R39, R2 ;  /* 0x0000002779027223 */ /* 0x040fe20000000002 */
[C---:B------:R-:W-:Y:S01]  /*1080*/  FFMA R57, R121.reuse, R32, R57 ;  /* 0x0000002079397223 */ /* 0x040fe20000000039 */
[C---:B------:R-:W-:Y:S01]  /*1090*/  FFMA R58, R121.reuse, R33, R58 ;  /* 0x00000021793a7223 */ /* 0x040fe2000000003a */
[C---:B------:R-:W-:Y:S01]  /*10a0*/  FFMA R59, R121.reuse, R34, R59 ;  /* 0x00000022793b7223 */ /* 0x040fe2000000003b */
[C---:B------:R-:W-:Y:S01]  /*10b0*/  FFMA R60, R121.reuse, R35, R60 ;  /* 0x00000023793c7223 */ /* 0x040fe2000000003c */
[----:B------:R-:W1:Y:S04]  /*10c0*/  LDS.128 R40, [UR38+0x80] ;  /* 0x00008026ff287984 */ /* 0x000e680008000c00 */
[----:B------:R-:W2:Y:S04]  /*10d0*/  LDS.128 R24, [UR38+0x90] ;  /* 0x00009026ff187984 */ /* 0x000ea80008000c00 */
[----:B------:R-:W3:Y:S04]  /*10e0*/  LDS.128 R36, [UR38+0xa0] ;  /* 0x0000a026ff247984 */ /* 0x000ee80008000c00 */
[----:B------:R-:W4:Y:S01]  /*10f0*/  LDS.128 R44, [UR38+0xb0] ;  /* 0x0000b026ff2c7984 */ /* 0x000f220008000c00 */
[C---:B0-----:R-:W-:Y:S01]  /*1100*/  FFMA R53, R121.reuse, R28, R53 ;  /* 0x0000001c79357223 */ /* 0x041fe20000000035 */
[C---:B------:R-:W-:Y:S01]  /*1110*/  FFMA R54, R121.reuse, R29, R54 ;  /* 0x0000001d79367223 */ /* 0x040fe20000000036 */
[C---:B------:R-:W-:Y:S01]  /*1120*/  FFMA R55, R121.reuse, R30, R55 ;  /* 0x0000001e79377223 */ /* 0x040fe20000000037 */
[C---:B------:R-:W-:Y:S01]  /*1130*/  FFMA R56, R121.reuse, R31, R56 ;  /* 0x0000001f79387223 */ /* 0x040fe20000000038 */
[----:B------:R-:W0:Y:S04]  /*1140*/  LDS.128 R32, [UR38+0xd0] ;  /* 0x0000d026ff207984 */ /* 0x000e280008000c00 */
[----:B------:R-:W5:Y:S04]  /*1150*/  LDS.128 R28, [UR38+0xc0] ;  /* 0x0000c026ff1c7984 */ /* 0x000f680008000c00 */
[----:B------:R-:W5:Y:S01]  /*1160*/  LDS.128 R48, [UR38+0xe0] ;  /* 0x0000e026ff307984 */ /* 0x000f620008000c00 */
[C---:B-1----:R-:W-:Y:S01]  /*1170*/  FFMA R61, R121.reuse, R40, R61 ;  /* 0x00000028793d7223 */ /* 0x042fe2000000003d */
        /* <DEDUP_REMOVED lines=15> */
[C---:B0-----:R-:W-:Y:S01]  /*1270*/  FFMA R81, R121.reuse, R32, R81 ;  /* 0x0000002079517223 */ /* 0x041fe20000000051 */
        /* <DEDUP_REMOVED lines=10> */
[----:B------:R-:W-:Y:S01]  /*1320*/  FFMA R88, R121, R51, R88 ;  /* 0x0000003379587223 */ /* 0x000fe20000000058 */
[----:B------:R-:W-:Y:S06]  /*1330*/  BRA.U UP0, `(.L_x_1) ;  /* 0xfffffff900bc7547 */ /* 0x000fec000b83ffff */
[----:B------:R-:W-:-:S05]  /*1340*/  UMOV UR32, URZ ;  /* 0x000000ff00207c82 */ /* 0x000fca0008000000 */
.L_x_2:
[----:B------:R-:W-:Y:S02]  /*1350*/  ULEA UR34, UR32, UR35, 0x2 ;  /* 0x0000002320227291 */ /* 0x000fe4000f8e10ff */
[----:B------:R-:W-:Y:S02]  /*1360*/  UIMAD UR38, UR32, 0x1e0, UR33 ;  /* 0x000001e0202678a4 */ /* 0x000fe4000f8e0221 */
[----:B------:R-:W-:-:S04]  /*1370*/  UIADD3 UR32, UPT, UPT, UR32, 0x1, URZ ;  /* 0x0000000120207890 */ /* 0x000fc8000fffe0ff */
[----:B------:R-:W-:Y:S01]  /*1380*/  UISETP.NE.AND UP0, UPT, UR32, 0x10, UPT ;  /* 0x000000102000788c */ /* 0x000fe2000bf05270 */
[----:B------:R-:W-:Y:S04]  /*1390*/  LDS R48, [UR34] ;  /* 0x00000022ff307984 */ /* 0x000fe80008000800 */
[----:B------:R-:W0:Y:S04]  /*13a0*/  LDS.128 R28, [UR38+0x100] ;  /* 0x00010026ff1c7984 */ /* 0x000e280008000c00 */
[----:B------:R-:W1:Y:S04]  /*13b0*/  LDS.128 R32, [UR38+0xf0] ;  /* 0x0000f026ff207984 */ /* 0x000e680008000c00 */
[----:B------:R-:W2:Y:S04]  /*13c0*/  LDS.128 R36, [UR38+0x110] ;  /* 0x00011026ff247984 */ /* 0x000ea80008000c00 */
[----:B------:R-:W3:Y:S04]  /*13d0*/  LDS.128 R44, [UR38+0x120] ;  /* 0x00012026ff2c7984 */ /* 0x000ee80008000c00 */
[----:B------:R-:W4:Y:S04]  /*13e0*/  LDS.128 R24, [UR38+0x130] ;  /* 0x00013026ff187984 */ /* 0x000f280008000c00 */
        /* <DEDUP_REMOVED lines=14> */
[----:B------:R-:W1:Y:S01]  /*14d0*/  LDS.128 R32, [UR38+0x170] ;  /* 0x00017026ff207984 */ /* 0x000e620008000c00 */
[C---:B---3--:R-:W-:Y:S01]  /*14e0*/  FFMA R101, R48.reuse, R44, R101 ;  /* 0x0000002c30657223 */ /* 0x048fe20000000065 */
[C---:B------:R-:W-:Y:S01]  /*14f0*/  FFMA R102, R48.reuse, R45, R102 ;  /* 0x0000002d30667223 */ /* 0x040fe20000000066 */
[C---:B------:R-:W-:Y:S01]  /*1500*/  FFMA R103, R48.reuse, R46, R103 ;  /* 0x0000002e30677223 */ /* 0x040fe20000000067 */
[----:B------:R-:W2:Y:S01]  /*1510*/  LDS.128 R36, [UR38+0x190] ;  /* 0x00019026ff247984 */ /* 0x000ea20008000c00 */
        /* <DEDUP_REMOVED lines=9> */
[----:B------:R-:W3:Y:S04]  /*15b0*/  LDS.128 R44, [UR38+0x1a0] ;  /* 0x0001a026ff2c7984 */ /* 0x000ee80008000c00 */
[----:B------:R-:W4:Y:S04]  /*15c0*/  LDS.128 R24, [UR38+0x1b0] ;  /* 0x0001b026ff187984 */ /* 0x000f280008000c00 */
[----:B------:R-:W5:Y:S01]  /*15d0*/  LDS.128 R40, [UR38+0x1c0] ;  /* 0x0001c026ff287984 */ /* 0x000f620008000c00 */
[C---:B0-----:R-:W-:Y:S01]  /*15e0*/  FFMA R28, R48.reuse, R28, UR27 ;  /* 0x0000001b301c7e23 */ /* 0x041fe2000800001c */
[C---:B------:R-:W-:Y:S01]  /*15f0*/  FFMA R29, R48.reuse, R29, UR26 ;  /* 0x0000001a301d7e23 */ /* 0x040fe2000800001d */
[C---:B------:R-:W-:Y:S01]  /*1600*/  FFMA R30, R48.reuse, R30, UR25 ;  /* 0x00000019301e7e23 */ /* 0x040fe2000800001e */
[----:B------:R-:W-:-:S02]  /*1610*/  FFMA R31, R48, R31, UR24 ;  /* 0x00000018301f7e23 */ /* 0x000fc4000800001f */
[----:B------:R-:W-:Y:S02]  /*1620*/  R2UR UR27, R28 ;  /* 0x000000001c1b72ca */ /* 0x000fe400000e0000 */
[----:B------:R-:W-:Y:S01]  /*1630*/  R2UR UR26, R29 ;  /* 0x000000001d1a72ca */ /* 0x000fe200000e0000 */
[----:B-1----:R-:W-:Y:S01]  /*1640*/  FFMA R32, R48, R32, UR31 ;  /* 0x0000001f30207e23 */ /* 0x002fe20008000020 */
[----:B------:R-:W-:Y:S01]  /*1650*/  R2UR UR25, R30 ;  /* 0x000000001e1972ca */ /* 0x000fe200000e0000 */
[C---:B------:R-:W-:Y:S01]  /*1660*/  FFMA R33, R48.reuse, R33, UR30 ;  /* 0x0000001e30217e23 */ /* 0x040fe20008000021 */
[----:B------:R-:W-:Y:S01]  /*1670*/  R2UR UR24, R31 ;  /* 0x000000001f1872ca */ /* 0x000fe200000e0000 */
[C---:B------:R-:W-:Y:S01]  /*1680*/  FFMA R34, R48.reuse, R34, UR29 ;  /* 0x0000001d30227e23 */ /* 0x040fe20008000022 */
[----:B------:R-:W0:Y:S01]  /*1690*/  LDS.128 R28, [UR38+0x1d0] ;  /* 0x0001d026ff1c7984 */ /* 0x000e220008000c00 */
[C---:B------:R-:W-:Y:S01]  /*16a0*/  FFMA R35, R48.reuse, R35, UR28 ;  /* 0x0000001c30237e23 */ /* 0x040fe20008000023 */
[C---:B--2---:R-:W-:Y:S01]  /*16b0*/  FFMA R36, R48.reuse, R36, UR23 ;  /* 0x0000001730247e23 */ /* 0x044fe20008000024 */
[C---:B------:R-:W-:Y:S01]  /*16c0*/  FFMA R37, R48.reuse, R37, UR22 ;  /* 0x0000001630257e23 */ /* 0x040fe20008000025 */
[C---:B------:R-:W-:Y:S01]  /*16d0*/  FFMA R38, R48.reuse, R38, UR21 ;  /* 0x0000001530267e23 */ /* 0x040fe20008000026 */
[----:B------:R-:W-:Y:S01]  /*16e0*/  FFMA R39, R48, R39, UR20 ;  /* 0x0000001430277e23 */ /* 0x000fe20008000027 */
[----:B------:R-:W-:-:S02]  /*16f0*/  R2UR UR31, R32 ;  /* 0x00000000201f72ca */ /* 0x000fc400000e0000 */
[----:B------:R-:W-:Y:S01]  /*1700*/  R2UR UR30, R33 ;  /* 0x00000000211e72ca */ /* 0x000fe200000e0000 */
[----:B---3--:R-:W-:Y:S01]  /*1710*/  FFMA R44, R48, R44, UR19 ;  /* 0x00000013302c7e23 */ /* 0x008fe2000800002c */
[----:B------:R-:W-:Y:S01]  /*1720*/  R2UR UR29, R34 ;  /* 0x00000000221d72ca */ /* 0x000fe200000e0000 */
[C---:B------:R-:W-:Y:S01]  /*1730*/  FFMA R45, R48.reuse, R45, UR18 ;  /* 0x00000012302d7e23 */ /* 0x040fe2000800002d */
[----:B------:R-:W-:Y:S01]  /*1740*/  R2UR UR28, R35 ;  /* 0x00000000231c72ca */ /* 0x000fe200000e0000 */
[----:B------:R-:W-:Y:S01]  /*1750*/  FFMA R46, R48, R46, UR17 ;  /* 0x00000011302e7e23 */ /* 0x000fe2000800002e */
[----:B------:R-:W-:Y:S01]  /*1760*/  R2UR UR23, R36 ;  /* 0x00000000241772ca */ /* 0x000fe200000e0000 */
[----:B------:R-:W1:Y:S01]  /*1770*/  LDS.128 R32, [UR38+0x150] ;  /* 0x00015026ff207984 */ /* 0x000e620008000c00 */
[----:B------:R-:W-:Y:S01]  /*1780*/  R2UR UR22, R37 ;  /* 0x00000000251672ca */ /* 0x000fe200000e0000 */
[----:B------:R-:W-:Y:S01]  /*1790*/  FFMA R47, R48, R47, UR16 ;  /* 0x00000010302f7e23 */ /* 0x000fe2000800002f */
[----:B------:R-:W-:Y:S01]  /*17a0*/  R2UR UR21, R38 ;  /* 0x00000000261572ca */ /* 0x000fe200000e0000 */
[C---:B----4-:R-:W-:Y:S01]  /*17b0*/  FFMA R24, R48.reuse, R24, UR15 ;  /* 0x0000000f30187e23 */ /* 0x050fe20008000018 */
[----:B------:R-:W-:Y:S01]  /*17c0*/  R2UR UR20, R39 ;  /* 0x00000000271472ca */ /* 0x000fe200000e0000 */
[C---:B------:R-:W-:Y:S01]  /*17d0*/  FFMA R25, R48.reuse, R25, UR14 ;  /* 0x0000000e30197e23 */ /* 0x040fe20008000019 */
[----:B------:R-:W2:Y:S01]  /*17e0*/  LDS.128 R36, [UR38+0x160] ;  /* 0x00016026ff247984 */ /* 0x000ea20008000c00 */
[C---:B------:R-:W-:Y:S01]  /*17f0*/  FFMA R26, R48.reuse, R26, UR13 ;  /* 0x0000000d301a7e23 */ /* 0x040fe2000800001a */
[C---:B------:R-:W-:Y:S01]  /*1800*/  FFMA R27, R48.reuse, R27, UR12 ;  /* 0x0000000c301b7e23 */ /* 0x040fe2000800001b */
[C---:B-----5:R-:W-:Y:S01]  /*1810*/  FFMA R40, R48.reuse, R40, UR11 ;  /* 0x0000000b30287e23 */ /* 0x060fe20008000028 */
[C---:B------:R-:W-:Y:S01]  /*1820*/  FFMA R41, R48.reuse, R41, UR10 ;  /* 0x0000000a30297e23 */ /* 0x040fe20008000029 */
[C---:B------:R-:W-:Y:S01]  /*1830*/  FFMA R42, R48.reuse, R42, UR9 ;  /* 0x00000009302a7e23 */ /* 0x040fe2000800002a */
[----:B------:R-:W-:Y:S01]  /*1840*/  FFMA R43, R48, R43, UR8 ;  /* 0x00000008302b7e23 */ /* 0x000fe2000800002b */
[----:B------:R-:W-:-:S02]  /*1850*/  R2UR UR19, R44 ;  /* 0x000000002c1372ca */ /* 0x000fc400000e0000 */
[----:B------:R-:W-:Y:S02]  /*1860*/  R2UR UR18, R45 ;  /* 0x000000002d1272ca */ /* 0x000fe400000e0000 */
[----:B------:R-:W-:Y:S02]  /*1870*/  R2UR UR17, R46 ;  /* 0x000000002e1172ca */ /* 0x000fe400000e0000 */
[----:B------:R-:W-:Y:S02]  /*1880*/  R2UR UR16, R47 ;  /* 0x000000002f1072ca */ /* 0x000fe400000e0000 */
[----:B------:R-:W-:Y:S02]  /*1890*/  R2UR UR15, R24 ;  /* 0x00000000180f72ca */ /* 0x000fe400000e0000 */
[----:B------:R-:W-:Y:S01]  /*18a0*/  R2UR UR14, R25 ;  /* 0x00000000190e72ca */ /* 0x000fe200000e0000 */
[C---:B0-----:R-:W-:Y:S01]  /*18b0*/  FFMA R28, R48.reuse, R28, UR7 ;  /* 0x00000007301c7e23 */ /* 0x041fe2000800001c */
        /* <DEDUP_REMOVED lines=9> */
[----:B-1----:R-:W-:Y:S01]  /*1950*/  FFMA R113, R48, R32, R113 ;  /* 0x0000002030717223 */ /* 0x002fe20000000071 */
[----:B------:R-:W-:Y:S01]  /*1960*/  R2UR UR7, R28 ;  /* 0x000000001c0772ca */ /* 0x000fe200000e0000 */
[C---:B------:R-:W-:Y:S01]  /*1970*/  FFMA R114, R48.reuse, R33, R114 ;  /* 0x0000002130727223 */ /* 0x040fe20000000072 */
[----:B------:R-:W-:Y:S01]  /*1980*/  R2UR UR6, R29 ;  /* 0x000000001d0672ca */ /* 0x000fe200000e0000 */
[----:B------:R-:W-:Y:S01]  /*1990*/  FFMA R115, R48, R34, R115 ;  /* 0x0000002230737223 */ /* 0x000fe20000000073 */
[----:B------:R-:W-:Y:S01]  /*19a0*/  R2UR UR5, R30 ;  /* 0x000000001e0572ca */ /* 0x000fe200000e0000 */
[C---:B------:R-:W-:Y:S01]  /*19b0*/  FFMA R116, R48.reuse, R35, R116 ;  /* 0x0000002330747223 */ /* 0x040fe20000000074 */
[----:B------:R-:W-:Y:S01]  /*19c0*/  R2UR UR4, R31 ;  /* 0x000000001f0472ca */ /* 0x000fe200000e0000 */
[C---:B--2---:R-:W-:Y:S01]  /*19d0*/  FFMA R117, R48.reuse, R36, R117 ;  /* 0x0000002430757223 */ /* 0x044fe20000000075 */
[C---:B------:R-:W-:Y:S01]  /*19e0*/  FFMA R118, R48.reuse, R37, R118 ;  /* 0x0000002530767223 */ /* 0x040fe20000000076 */
[C---:B------:R-:W-:Y:S01]  /*19f0*/  FFMA R119, R48.reuse, R38, R119 ;  /* 0x0000002630777223 */ /* 0x040fe20000000077 */
[----:B------:R-:W-:Y:S01]  /*1a00*/  FFMA R120, R48, R39, R120 ;  /* 0x0000002730787223 */ /* 0x000fe20000000078 */
[----:B------:R-:W-:Y:S10]  /*1a10*/  BRA.U UP0, `(.L_x_2) ;  /* 0xfffffff9004c7547 */ /* 0x000ff4000b83ffff */
[----:B------:R-:W-:Y:S01]  /*1a20*/  HFMA2 R43, -RZ, RZ, 0, 5.9604644775390625e-08 ;  /* 0x00000001ff2b7431 */ /* 0x000fe200000001ff */
[----:B------:R-:W-:Y:S01]  /*1a30*/  UPLOP3.LUT UP0, UPT, UPT, UPT, UPT, 0x40, 0x4 ;  /* 0x000000000004789c */ /* 0x000fe20003f0e870 */
[----:B------:R-:W-:Y:S10]  /*1a40*/  BRA.U UP1, `(.L_x_3) ;  /* 0xffffffe901b87547 */ /* 0x000ff4000b83ffff */
[----:B------:R-:W0:Y:S02]  /*1a50*/  LDC.64 R24, c[0x0][0x398] ;  /* 0x0000e600ff187b82 */ /* 0x000e240000000a00 */
[----:B0-----:R-:W2:Y:S04]  /*1a60*/  LDG.E.CONSTANT R26, desc[UR36][R24.64+0x1dc] ;  /* 0x0001dc24181a7981 */ /* 0x001ea8000c1e9900 */
[----:B------:R-:W3:Y:S04]  /*1a70*/  LDG.E.CONSTANT R27, desc[UR36][R24.64] ;  /* 0x00000024181b7981 */ /* 0x000ee8000c1e9900 */
        /* <DEDUP_REMOVED lines=21> */
[----:B------:R-:W5:Y:S01]  /*1bd0*/  LDG.E.CONSTANT R29, desc[UR36][R24.64+0x3c] ;  /* 0x00003c24181d7981 */ /* 0x000f62000c1e9900 */
[----:B--2---:R-:W-:Y:S01]  /*1be0*/  FADD R26, R26, UR4 ;  /* 0x000000041a1a7e21 */ /* 0x004fe20008000000 */
[----:B---3--:R-:W-:-:S03]  /*1bf0*/  FADD R43, R0, R27 ;  /* 0x0000001b002b7221 */ /* 0x008fc60000000000 */
[----:B------:R-:W-:Y:S01]  /*1c00*/  FADD R121, R26, 3 ;  /* 0x404000001a797421 */ /* 0x000fe20000000000 */
[----:B------:R-:W2:Y:S01]  /*1c10*/  LDG.E.CONSTANT R0, desc[UR36][R24.64+0x60] ;  /* 0x0000602418007981 */ /* 0x000ea2000c1e9900 */
[----:B------:R-:W0:Y:S01]  /*1c20*/  LDC.64 R26, c[0x0][0x390] ;  /* 0x0000e400ff1a7b82 */ /* 0x000e220000000a00 */
[----:B------:R-:W-:Y:S01]  /*1c30*/  FADD R44, R43, 3 ;  /* 0x404000002b2c7421 */ /* 0x000fe20000000000 */
[----:B----4-:R-:W-:Y:S01]  /*1c40*/  FADD R52, R52, R45 ;  /* 0x0000002d34347221 */ /* 0x010fe20000000000 */
[----:B------:R-:W-:Y:S01]  /*1c50*/  FMNMX R121, R121, 6, PT ;  /* 0x40c0000079797809 */ /* 0x000fe20003800000 */
[----:B------:R-:W3:Y:S02]  /*1c60*/  LDG.E.CONSTANT R43, desc[UR36][R24.64+0x64] ;  /* 0x00006424182b7981 */ /* 0x000ee4000c1e9900 */
[----:B------:R-:W-:Y:S01]  /*1c70*/  FMNMX R44, R44, 6, PT ;  /* 0x40c000002c2c7809 */ /* 0x000fe20003800000 */
[----:B------:R-:W-:Y:S01]  /*1c80*/  FADD R52, R52, 3 ;  /* 0x4040000034347421 */ /* 0x000fe20000000000 */
[----:B------:R-:W-:Y:S01]  /*1c90*/  FMNMX R121, RZ, R121, !PT ;  /* 0x00000079ff797209 */ /* 0x000fe20007800000 */
[----:B-----5:R-:W-:Y:S01]  /*1ca0*/  FADD R122, R23, R42 ;  /* 0x0000002a177a7221 */ /* 0x020fe20000000000 */
[----:B------:R-:W-:Y:S01]  /*1cb0*/  FMNMX R44, RZ, R44, !PT ;  /* 0x0000002cff2c7209 */ /* 0x000fe20007800000 */
[----:B------:R-:W-:Y:S01]  /*1cc0*/  FADD R49, R22, R49 ;  /* 0x0000003116317221 */ /* 0x000fe20000000000 */
[----:B------:R-:W-:Y:S01]  /*1cd0*/  FMNMX R52, R52, 6, PT ;  /* 0x40c0000034347809 */ /* 0x000fe20003800000 */
[----:B------:R-:W-:Y:S01]  /*1ce0*/  FMUL R123, R121, 0.16666670143604278564 ;  /* 0x3e2aaaad797b7820 */ /* 0x000fe20000400000 */
[----:B------:R-:W-:Y:S01]  /*1cf0*/  FADD R122, R122, 3 ;  /* 0x404000007a7a7421 */ /* 0x000fe20000000000 */
[----:B------:R-:W-:Y:S01]  /*1d00*/  FMUL R121, R44, 0.16666670143604278564 ;  /* 0x3e2aaaad2c797820 */ /* 0x000fe20000400000 */
[----:B------:R-:W-:Y:S01]  /*1d10*/  FMNMX R52, RZ, R52, !PT ;  /* 0x00000034ff347209 */ /* 0x000fe20007800000 */
[----:B------:R-:W4:Y:S02]  /*1d20*/  LDG.E.CONSTANT R42, desc[UR36][R24.64+0x70] ;  /* 0x00007024182a7981 */ /* 0x000f24000c1e9900 */
[----:B------:R-:W-:-:S02]  /*1d30*/  FMNMX R122, R122, 6, PT ;  /* 0x40c000007a7a7809 */ /* 0x000fc40003800000 */
[----:B------:R-:W5:Y:S04]  /*1d40*/  LDG.E.CONSTANT R45, desc[UR36][R24.64+0x5c] ;  /* 0x00005c24182d7981 */ /* 0x000f68000c1e9900 */
[----:B0-----:R0:W-:Y:S01]  /*1d50*/  STG.E desc[UR36][R26.64], R121 ;  /* 0x000000791a007986 */ /* 0x0011e2000c101924 */
[----:B------:R-:W-:-:S03]  /*1d60*/  FMNMX R122, RZ, R122, !PT ;  /* 0x0000007aff7a7209 */ /* 0x000fc60007800000 */
[----:B------:R1:W-:Y:S04]  /*1d70*/  STG.E desc[UR36][R26.64+0x1dc], R123 ;  /* 0x0001dc7b1a007986 */ /* 0x0003e8000c101924 */
[----:B------:R-:W5:Y:S01]  /*1d80*/  LDG.E.CONSTANT R23, desc[UR36][R24.64+0x6c] ;  /* 0x00006c2418177981 */ /* 0x000f62000c1e9900 */
[----:B0-----:R-:W-:Y:S01]  /*1d90*/  FMUL R121, R52, 0.16666670143604278564 ;  /* 0x3e2aaaad34797820 */ /* 0x001fe20000400000 */
[----:B------:R-:W-:Y:S02]  /*1da0*/  FADD R52, R49, 3 ;  /* 0x4040000031347421 */ /* 0x000fe40000000000 */
[----:B------:R-:W5:Y:S03]  /*1db0*/  LDG.E.CONSTANT R44, desc[UR36][R24.64+0x68] ;  /* 0x00006824182c7981 */ /* 0x000f66000c1e9900 */
[----:B------:R-:W-:Y:S01]  /*1dc0*/  FMNMX R52, R52, 6, PT ;  /* 0x40c0000034347809 */ /* 0x000fe20003800000 */
[----:B-1----:R-:W-:Y:S01]  /*1dd0*/  FMUL R123, R122, 0.16666670143604278564 ;  /* 0x3e2aaaad7a7b7820 */ /* 0x002fe20000400000 */
[----:B------:R-:W-:Y:S01]  /*1de0*/  FADD R122, R21, R50 ;  /* 0x00000032157a7221 */ /* 0x000fe20000000000 */
[----:B------:R0:W-:Y:S01]  /*1df0*/  STG.E desc[UR36][R26.64+0x4], R121 ;  /* 0x000004791a007986 */ /* 0x0001e2000c101924 */
[----:B------:R-:W-:Y:S01]  /*1e00*/  FMNMX R52, RZ, R52, !PT ;  /* 0x00000034ff347209 */ /* 0x000fe20007800000 */
[----:B------:R-:W-:Y:S01]  /*1e10*/  FADD R50, R20, R47 ;  /* 0x0000002f14327221 */ /* 0x000fe20000000000 */
[----:B------:R-:W-:Y:S01]  /*1e20*/  FADD R122, R122, 3 ;  /* 0x404000007a7a7421 */ /* 0x000fe20000000000 */
[----:B------:R-:W5:Y:S01]  /*1e30*/  LDG.E.CONSTANT R22, desc[UR36][R24.64+0x80] ;  /* 0x0000802418167981 */ /* 0x000f62000c1e9900 */
[----:B------:R-:W-:-:S03]  /*1e40*/  FADD R51, R18, R51 ;  /* 0x0000003312337221 */ /* 0x000fc60000000000 */
[----:B------:R-:W-:Y:S01]  /*1e50*/  STG.E desc[UR36][R26.64+0x8], R123 ;  /* 0x0000087b1a007986 */ /* 0x000fe2000c101924 */
[----:B0-----:R-:W-:Y:S01]  /*1e60*/  FMUL R121, R52, 0.16666670143604278564 ;  /* 0x3e2aaaad34797820 */ /* 0x001fe20000400000 */
[----:B------:R-:W-:Y:S01]  /*1e70*/  FADD R52, R50, 3 ;  /* 0x4040000032347421 */ /* 0x000fe20000000000 */
[----:B------:R-:W-:Y:S01]  /*1e80*/  FADD R50, R19, R46 ;  /* 0x0000002e13327221 */ /* 0x000fe20000000000 */
[----:B------:R-:W-:Y:S01]  /*1e90*/  FMNMX R122, R122, 6, PT ;  /* 0x40c000007a7a7809 */ /* 0x000fe20003800000 */
[----:B------:R-:W5:Y:S02]  /*1ea0*/  LDG.E.CONSTANT R46, desc[UR36][R24.64+0x90] ;  /* 0x00009024182e7981 */ /* 0x000f64000c1e9900 */
[----:B------:R-:W-:Y:S02]  /*1eb0*/  FMNMX R52, R52, 6, PT ;  /* 0x40c0000034347809 */ /* 0x000fe40003800000 */
[----:B------:R0:W-:Y:S02]  /*1ec0*/  STG.E desc[UR36][R26.64+0xc], R121 ;  /* 0x00000c791a007986 */ /* 0x0001e4000c101924 */
[----:B------:R-:W-:Y:S01]  /*1ed0*/  FMNMX R52, RZ, R52, !PT ;  /* 0x00000034ff347209 */ /* 0x000fe20007800000 */
[----:B------:R-:W-:Y:S01]  /*1ee0*/  FADD R50, R50, 3 ;  /* 0x4040000032327421 */ /* 0x000fe20000000000 */
[----:B------:R-:W-:Y:S01]  /*1ef0*/  FMNMX R122, RZ, R122, !PT ;  /* 0x0000007aff7a7209 */ /* 0x000fe20007800000 */
[----:B------:R-:W-:Y:S01]  /*1f00*/  FADD R51, R51, 3 ;  /* 0x4040000033337421 */ /* 0x000fe20000000000 */
[----:B------:R-:W5:Y:S02]  /*1f10*/  LDG.E.CONSTANT R49, desc[UR36][R24.64+0x74] ;  /* 0x0000742418317981 */ /* 0x000f64000c1e9900 */
[----:B------:R-:W-:-:S02]  /*1f20*/  FMNMX R50, R50, 6, PT ;  /* 0x40c0000032327809 */ /* 0x000fc40003800000 */
[----:B------:R-:W5:Y:S01]  /*1f30*/  LDG.E.CONSTANT R18, desc[UR36][R24.64+0x98] ;  /* 0x0000982418127981 */ /* 0x000f62000c1e9900 */
[----:B0-----:R-:W-:Y:S01]  /*1f40*/  FMUL R121, R52, 0.16666670143604278564 ;  /* 0x3e2aaaad34797820 */ /* 0x001fe20000400000 */
[----:B------:R-:W-:Y:S02]  /*1f50*/  FADD R52, R16, R41 ;  /* 0x0000002910347221 */ /* 0x000fe40000000000 */
[----:B------:R-:W5:Y:S04]  /*1f60*/  LDG.E.CONSTANT R20, desc[UR36][R24.64+0x78] ;  /* 0x0000782418147981 */ /* 0x000f68000c1e9900 */
[----:B------:R-:W5:Y:S01]  /*1f70*/  LDG.E.CONSTANT R16, desc[UR36][R24.64+0xa0] ;  /* 0x0000a02418107981 */ /* 0x000f62000c1e9900 */
[----:B------:R-:W-:Y:S01]  /*1f80*/  FMUL R123, R122, 0.16666670143604278564 ;  /* 0x3e2aaaad7a7b7820 */ /* 0x000fe20000400000 */
[----:B------:R-:W-:-:S02]  /*1f90*/  FMNMX R50, RZ, R50, !PT ;  /* 0x00000032ff327209 */ /* 0x000fc40007800000 */
[----:B------:R-:W-:Y:S01]  /*1fa0*/  FMNMX R51, R51, 6, PT ;  /* 0x40c0000033337809 */ /* 0x000fe20003800000 */
[----:B------:R-:W-:Y:S01]  /*1fb0*/  FADD R122, R17, R48 ;  /* 0x00000030117a7221 */ /* 0x000fe20000000000 */
[----:B------:R0:W-:Y:S02]  /*1fc0*/  STG.E desc[UR36][R26.64+0x10], R123 ;  /* 0x0000107b1a007986 */ /* 0x0001e4000c101924 */
[----:B------:R-:W-:Y:S02]  /*1fd0*/  FMNMX R51, RZ, R51, !PT ;  /* 0x00000033ff337209 */ /* 0x000fe40007800000 */
[----:B------:R-:W5:Y:S04]  /*1fe0*/  LDG.E.CONSTANT R48, desc[UR36][R24.64+0x88] ;  /* 0x0000882418307981 */ /* 0x000f68000c1e9900 */
[----:B------:R-:W5:Y:S01]  /*1ff0*/  LDG.E.CONSTANT R19, desc[UR36][R24.64+0x94] ;  /* 0x0000942418137981 */ /* 0x000f62000c1e9900 */
[----:B0-----:R-:W-:-:S03]  /*2000*/  FMUL R123, R50, 0.16666670143604278564 ;  /* 0x3e2aaaad327b7820 */ /* 0x001fc60000400000 */
[----:B------:R-:W5:Y:S04]  /*2010*/  LDG.E.CONSTANT R21, desc[UR36][R24.64+0x84] ;  /* 0x0000842418157981 */ /* 0x000f68000c1e9900 */
[----:B------:R-:W5:Y:S01]  /*2020*/  LDG.E.CONSTANT R50, desc[UR36][R24.64+0xa8] ;  /* 0x0000a82418327981 */ /* 0x000f62000c1e9900 */
[----:B------:R-:W-:Y:S01]  /*2030*/  FMUL R125, R51, 0.16666670143604278564 ;  /* 0x3e2aaaad337d7820 */ /* 0x000fe20000400000 */
[----:B------:R-:W-:Y:S01]  /*2040*/  FADD R15, R15, R36 ;  /* 0x000000240f0f7221 */ /* 0x000fe20000000000 */
[----:B------:R-:W-:Y:S01]  /*2050*/  FADD R52, R52, 3 ;  /* 0x4040000034347421 */ /* 0x000fe20000000000 */
[----:B------:R-:W5:Y:S01]  /*2060*/  LDG.E.CONSTANT R51, desc[UR36][R24.64+0xa4] ;  /* 0x0000a42418337981 */ /* 0x000f62000c1e9900 */
[----:B------:R-:W-:Y:S01]  /*2070*/  FADD R14, R14, R39 ;  /* 0x000000270e0e7221 */ /* 0x000fe20000000000 */
[----:B------:R-:W-:Y:S01]  /*2080*/  FADD R36, R13, R34 ;  /* 0x000000220d247221 */ /* 0x000fe20000000000 */
[----:B------:R-:W-:Y:S01]  /*2090*/  FADD R37, R12, R37 ;  /* 0x000000250c257221 */ /* 0x000fe20000000000 */
[----:B------:R-:W5:Y:S01]  /*20a0*/  LDG.E.CONSTANT R17, desc[UR36][R24.64+0x8c] ;  /* 0x00008c2418117981 */ /* 0x000f62000c1e9900 */
[----:B------:R-:W-:Y:S01]  /*20b0*/  FADD R39, R15, 3 ;  /* 0x404000000f277421 */ /* 0x000fe20000000000 */
[----:B------:R-:W-:-:S02]  /*20c0*/  FMNMX R52, R52, 6, PT ;  /* 0x40c0000034347809 */ /* 0x000fc40003800000 */
[----:B------:R-:W5:Y:S01]  /*20d0*/  LDG.E.CONSTANT R34, desc[UR36][R24.64+0xb0] ;  /* 0x0000b02418227981 */ /* 0x000f62000c1e9900 */
[----:B------:R-:W-:-:S03]  /*20e0*/  FADD R122, R122, 3 ;  /* 0x404000007a7a7421 */ /* 0x000fc60000000000 */
[----:B------:R-:W5:Y:S04]  /*20f0*/  LDG.E.CONSTANT R12, desc[UR36][R24.64+0xc0] ;  /* 0x0000c024180c7981 */ /* 0x000f68000c1e9900 */
[----:B------:R-:W5:Y:S04]  /*2100*/  LDG.E.CONSTANT R47, desc[UR36][R24.64+0x7c] ;  /* 0x00007c24182f7981 */ /* 0x000f68000c1e9900 */
[----:B------:R-:W5:Y:S04]  /*2110*/  LDG.E.CONSTANT R41, desc[UR36][R24.64+0xac] ;  /* 0x0000ac2418297981 */ /* 0x000f68000c1e9900 */
[----:B------:R-:W5:Y:S04]  /*2120*/  LDG.E.CONSTANT R13, desc[UR36][R24.64+0xb4] ;  /* 0x0000b424180d7981 */ /* 0x000f68000c1e9900 */
[----:B------:R-:W5:Y:S01]  /*2130*/  LDG.E.CONSTANT R15, desc[UR36][R24.64+0xbc] ;  /* 0x0000bc24180f7981 */ /* 0x000f62000c1e9900 */
[----:B------:R-:W-:-:S03]  /*2140*/  FMNMX R52, RZ, R52, !PT ;  /* 0x00000034ff347209 */ /* 0x000fc60007800000 */
[----:B------:R0:W-:Y:S01]  /*2150*/  STG.E desc[UR36][R26.64+0x14], R121 ;  /* 0x000014791a007986 */ /* 0x0001e2000c101924 */
[----:B------:R-:W-:-:S03]  /*2160*/  FMNMX R122, R122, 6, PT ;  /* 0x40c000007a7a7809 */ /* 0x000fc60003800000 */
[----:B------:R1:W-:Y:S01]  /*2170*/  STG.E desc[UR36][R26.64+0x18], R123 ;  /* 0x0000187b1a007986 */ /* 0x0003e2000c101924 */
[----:B------:R-:W-:-:S03]  /*2180*/  FMNMX R122, RZ, R122, !PT ;  /* 0x0000007aff7a7209 */ /* 0x000fc60007800000 */
[----:B0-----:R-:W5:Y:S01]  /*2190*/  LDG.E.CONSTANT R121, desc[UR36][R24.64+0x9c] ;  /* 0x00009c2418797981 */ /* 0x001f62000c1e9900 */
[----:B-1----:R-:W-:Y:S01]  /*21a0*/  FMUL R123, R52, 0.16666670143604278564 ;  /* 0x3e2aaaad347b7820 */ /* 0x002fe20000400000 */
[----:B------:R-:W-:Y:S02]  /*21b0*/  FADD R52, R14, 3 ;  /* 0x404000000e347421 */ /* 0x000fe40000000000 */
[----:B------:R-:W5:Y:S01]  /*21c0*/  LDG.E.CONSTANT R14, desc[UR36][R24.64+0xb8] ;  /* 0x0000b824180e7981 */ /* 0x000f62000c1e9900 */
[----:B------:R-:W-:Y:S01]  /*21d0*/  FMUL R122, R122, 0.16666670143604278564 ;  /* 0x3e2aaaad7a7a7820 */ /* 0x000fe20000400000 */
[----:B------:R-:W-:Y:S02]  /*21e0*/  FADD R28, R11, R28 ;  /* 0x0000001c0b1c7221 */ /* 0x000fe40000000000 */
[----:B------:R-:W5:Y:S04]  /*21f0*/  LDG.E.CONSTANT R11, desc[UR36][R24.64+0xc4] ;  /* 0x0000c424180b7981 */ /* 0x000f68000c1e9900 */
[----:B------:R0:W-:Y:S02]  /*2200*/  STG.E desc[UR36][R26.64+0x20], R122 ;  /* 0x0000207a1a007986 */ /* 0x0001e4000c101924 */
[----:B0-----:R-:W-:-:S02]  /*2210*/  FADD R122, R28, 3 ;  /* 0x404000001c7a7421 */ /* 0x001fc40000000000 */
[----:B------:R-:W5:Y:S01]  /*2220*/  LDG.E.CONSTANT R28, desc[UR36][R24.64+0xc8] ;  /* 0x0000c824181c7981 */ /* 0x000f62000c1e9900 */
[----:B------:R-:W-:Y:S01]  /*2230*/  FMNMX R39, R39, 6, PT ;  /* 0x40c0000027277809 */ /* 0x000fe20003800000 */
[----:B------:R-:W-:Y:S01]  /*2240*/  FADD R36, R36, 3 ;  /* 0x4040000024247421 */ /* 0x000fe20000000000 */
[----:B------:R-:W-:Y:S01]  /*2250*/  FMNMX R52, R52, 6, PT ;  /* 0x40c0000034347809 */ /* 0x000fe20003800000 */
[----:B------:R-:W-:Y:S01]  /*2260*/  FADD R37, R37, 3 ;  /* 0x4040000025257421 */ /* 0x000fe20000000000 */
[----:B------:R-:W-:Y:S01]  /*2270*/  FADD R31, R8, R31 ;  /* 0x0000001f081f7221 */ /* 0x000fe20000000000 */
[----:B------:R-:W-:Y:S01]  /*2280*/  FMNMX R39, RZ, R39, !PT ;  /* 0x00000027ff277209 */ /* 0x000fe20007800000 */
[----:B------:R0:W-:Y:S01]  /*2290*/  STG.E desc[UR36][R26.64+0x24], R123 ;  /* 0x0000247b1a007986 */ /* 0x0001e2000c101924 */
[----:B------:R-:W-:Y:S01]  /*22a0*/  FMNMX R52, RZ, R52, !PT ;  /* 0x00000034ff347209 */ /* 0x000fe20007800000 */
[----:B------:R-:W-:Y:S01]  /*22b0*/  FADD R31, R31, 3 ;  /* 0x404000001f1f7421 */ /* 0x000fe20000000000 */
[----:B------:R-:W-:-:S02]  /*22c0*/  FMNMX R36, R36, 6, PT ;  /* 0x40c0000024247809 */ /* 0x000fc40003800000 */
[----:B------:R-:W-:Y:S01]  /*22d0*/  FMNMX R37, R37, 6, PT ;  /* 0x40c0000025257809 */ /* 0x000fe20003800000 */
[----:B------:R-:W-:Y:S01]  /*22e0*/  FMUL R39, R39, 0.16666670143604278564 ;  /* 0x3e2aaaad27277820 */ /* 0x000fe20000400000 */
[----:B------:R-:W-:Y:S01]  /*22f0*/  FMNMX R36, RZ, R36, !PT ;  /* 0x00000024ff247209 */ /* 0x000fe20007800000 */
[----:B------:R-:W-:Y:S01]  /*2300*/  FADD R40, R9, R40 ;  /* 0x0000002809287221 */ /* 0x000fe20000000000 */
[----:B------:R-:W-:Y:S01]  /*2310*/  FMNMX R31, R31, 6, PT ;  /* 0x40c000001f1f7809 */ /* 0x000fe20003800000 */
[----:B------:R-:W-:Y:S01]  /*2320*/  FADD R38, R3, R38 ;  /* 0x0000002603267221 */ /* 0x000fe20000000000 */
[----:B------:R-:W-:Y:S01]  /*2330*/  FADD R33, R6, R33 ;  /* 0x0000002106217221 */ /* 0x000fe20000000000 */
[----:B0-----:R-:W-:Y:S01]  /*2340*/  FMUL R123, R52, 0.16666670143604278564 ;  /* 0x3e2aaaad347b7820 */ /* 0x001fe20000400000 */
[----:B------:R-:W-:Y:S01]  /*2350*/  FMNMX R52, RZ, R37, !PT ;  /* 0x00000025ff347209 */ /* 0x000fe20007800000 */
[----:B------:R0:W-:Y:S01]  /*2360*/  STG.E desc[UR36][R26.64+0x28], R39 ;  /* 0x000028271a007986 */ /* 0x0001e2000c101924 */
[----:B------:R-:W-:Y:S01]  /*2370*/  FMUL R37, R36, 0.16666670143604278564 ;  /* 0x3e2aaaad24257820 */ /* 0x000fe20000400000 */
[----:B------:R-:W-:Y:S01]  /*2380*/  FMNMX R36, RZ, R31, !PT ;  /* 0x0000001fff247209 */ /* 0x000fe20007800000 */
[----:B------:R-:W-:Y:S01]  /*2390*/  FADD R40, R40, 3 ;  /* 0x4040000028287421 */ /* 0x000fe20000000000 */
[----:B------:R-:W5:Y:S01]  /*23a0*/  LDG.E.CONSTANT R9, desc[UR36][R24.64+0xcc] ;  /* 0x0000cc2418097981 */ /* 0x000f62000c1e9900 */
[----:B------:R-:W-:-:S03]  /*23b0*/  FADD R38, R38, 3 ;  /* 0x4040000026267421 */ /* 0x000fc60000000000 */
[----:B------:R-:W5:Y:S01]  /*23c0*/  LDG.E.CONSTANT R8, desc[UR36][R24.64+0xd0] ;  /* 0x0000d02418087981 */ /* 0x000f62000c1e9900 */
[----:B0-----:R-:W-:-:S03]  /*23d0*/  FMUL R39, R52, 0.16666670143604278564 ;  /* 0x3e2aaaad34277820 */ /* 0x001fc60000400000 */
[----:B------:R-:W5:Y:S04]  /*23e0*/  LDG.E.CONSTANT R6, desc[UR36][R24.64+0xd8] ;  /* 0x0000d82418067981 */ /* 0x000f68000c1e9900 */
[----:B------:R0:W-:Y:S01]  /*23f0*/  STG.E desc[UR36][R26.64+0x34], R39 ;  /* 0x000034271a007986 */ /* 0x0001e2000c101924 */
[----:B------:R-:W-:Y:S01]  /*2400*/  FADD R35, R4, R35 ;  /* 0x0000002304237221 */ /* 0x000fe20000000000 */
[----:B------:R-:W-:Y:S02]  /*2410*/  FMNMX R40, R40, 6, PT ;  /* 0x40c0000028287809 */ /* 0x000fe40003800000 */
[----:B------:R-:W-:Y:S01]  /*2420*/  FMNMX R38, R38, 6, PT ;  /* 0x40c0000026267809 */ /* 0x000fe20003800000 */
[----:B------:R-:W-:Y:S01]  /*2430*/  FADD R30, R7, R30 ;  /* 0x0000001e071e7221 */ /* 0x000fe20000000000 */
[----:B------:R-:W5:Y:S01]  /*2440*/  LDG.E.CONSTANT R3, desc[UR36][R24.64+0xec] ;  /* 0x0000ec2418037981 */ /* 0x000f62000c1e9900 */
[----:B0-----:R-:W-:Y:S01]  /*2450*/  FMUL R39, R36, 0.16666670143604278564 ;  /* 0x3e2aaaad24277820 */ /* 0x001fe20000400000 */
[----:B------:R-:W-:Y:S01]  /*2460*/  FADD R36, R5, R32 ;  /* 0x0000002005247221 */ /* 0x000fe20000000000 */
[----:B------:R-:W-:Y:S01]  /*2470*/  FMNMX R40, RZ, R40, !PT ;  /* 0x00000028ff287209 */ /* 0x000fe20007800000 */
[----:B------:R-:W5:Y:S02]  /*2480*/  LDG.E.CONSTANT R5, desc[UR36][R24.64+0xdc] ;  /* 0x0000dc2418057981 */ /* 0x000f64000c1e9900 */
[----:B------:R-:W-:Y:S01]  /*2490*/  FADD R36, R36, 3 ;  /* 0x4040000024247421 */ /* 0x000fe20000000000 */
[----:B------:R-:W-:Y:S01]  /*24a0*/  FMNMX R38, RZ, R38, !PT ;  /* 0x00000026ff267209 */ /* 0x000fe20007800000 */
[----:B------:R-:W5:Y:S03]  /*24b0*/  LDG.E.CONSTANT R4, desc[UR36][R24.64+0xf0] ;  /* 0x0000f02418047981 */ /* 0x000f66000c1e9900 */
[----:B------:R-:W-:Y:S01]  /*24c0*/  FMNMX R36, R36, 6, PT ;  /* 0x40c0000024247809 */ /* 0x000fe20003800000 */
[----:B------:R-:W5:Y:S03]  /*24d0*/  LDG.E.CONSTANT R7, desc[UR36][R24.64+0xe4] ;  /* 0x0000e42418077981 */ /* 0x000f66000c1e9900 */
[----:B------:R-:W-:Y:S01]  /*24e0*/  FMNMX R36, RZ, R36, !PT ;  /* 0x00000024ff247209 */ /* 0x000fe20007800000 */
[----:B------:R0:W-:Y:S01]  /*24f0*/  STG.E desc[UR36][R26.64+0x44], R39 ;  /* 0x000044271a007986 */ /* 0x0001e2000c101924 */
[----:B------:R-:W-:-:S03]  /*2500*/  FADD R29, R10, R29 ;  /* 0x0000001d0a1d7221 */ /* 0x000fc60000000000 */
[----:B------:R1:W-:Y:S01]  /*2510*/  STG.E desc[UR36][R26.64+0x30], R37 ;  /* 0x000030251a007986 */ /* 0x0003e2000c101924 */
[----:B0-----:R-:W-:-:S03]  /*2520*/  FMUL R39, R36, 0.16666670143604278564 ;  /* 0x3e2aaaad24277820 */ /* 0x001fc60000400000 */
[----:B------:R-:W5:Y:S01]  /*2530*/  LDG.E.CONSTANT R36, desc[UR36][R24.64+0x100] ;  /* 0x0001002418247981 */ /* 0x000f62000c1e9900 */
[----:B-1----:R-:W-:-:S03]  /*2540*/  FMUL R37, R40, 0.16666670143604278564 ;  /* 0x3e2aaaad28257820 */ /* 0x002fc60000400000 */
[----:B------:R0:W-:Y:S01]  /*2550*/  STG.E desc[UR36][R26.64+0x50], R39 ;  /* 0x000050271a007986 */ /* 0x0001e2000c101924 */
[----:B------:R-:W-:Y:S01]  /*2560*/  FADD R10, R29, 3 ;  /* 0x404000001d0a7421 */ /* 0x000fe20000000000 */
[----:B------:R-:W-:Y:S01]  /*2570*/  FADD R32, R30, 3 ;  /* 0x404000001e207421 */ /* 0x000fe20000000000 */
[----:B--2---:R-:W-:Y:S01]  /*2580*/  FADD R0, R53, R0 ;  /* 0x0000000035007221 */ /* 0x004fe20000000000 */
[----:B---3--:R-:W-:-:S03]  /*2590*/  FADD R43, R54, R43 ;  /* 0x0000002b362b7221 */ /* 0x008fc60000000000 */
[----:B------:R-:W-:Y:S01]  /*25a0*/  FADD R0, R0, 3 ;  /* 0x4040000000007421 */ /* 0x000fe20000000000 */
[----:B0-----:R-:W-:Y:S01]  /*25b0*/  FMUL R39, R38, 0.16666670143604278564 ;  /* 0x3e2aaaad26277820 */ /* 0x001fe20000400000 */
[----:B----4-:R-:W-:Y:S01]  /*25c0*/  FADD R42, R57, R42 ;  /* 0x0000002a392a7221 */ /* 0x010fe20000000000 */
[----:B------:R-:W-:Y:S01]  /*25d0*/  FADD R43, R43, 3 ;  /* 0x404000002b2b7421 */ /* 0x000fe20000000000 */
[----:B-----5:R-:W-:Y:S02]  /*25e0*/  FADD R45, R2, R45 ;  /* 0x0000002d022d7221 */ /* 0x020fe40000000000 */
[----:B------:R-:W-:Y:S01]  /*25f0*/  FADD R42, R42, 3 ;  /* 0x404000002a2a7421 */ /* 0x000fe20000000000 */
[----:B------:R-:W-:Y:S01]  /*2600*/  FMNMX R0, R0, 6, PT ;  /* 0x40c0000000007809 */ /* 0x000fe20003800000 */
[----:B------:R-:W2:Y:S01]  /*2610*/  LDG.E.CONSTANT R2, desc[UR36][R24.64+0x108] ;  /* 0x0001082418027981 */ /* 0x000ea2000c1e9900 */
[----:B------:R-:W-:Y:S01]  /*2620*/  FMNMX R43, R43, 6, PT ;  /* 0x40c000002b2b7809 */ /* 0x000fe20003800000 */
[----:B------:R-:W-:Y:S01]  /*2630*/  FADD R45, R45, 3 ;  /* 0x404000002d2d7421 */ /* 0x000fe20000000000 */
[----:B------:R-:W-:Y:S01]  /*2640*/  FADD R23, R56, R23 ;  /* 0x0000001738177221 */ /* 0x000fe20000000000 */
[----:B------:R-:W-:Y:S01]  /*2650*/  FMNMX R38, RZ, R0, !PT ;  /* 0x00000000ff267209 */ /* 0x000fe20007800000 */
[----:B------:R-:W-:-:S02]  /*2660*/  FADD R44, R55, R44 ;  /* 0x0000002c372c7221 */ /* 0x000fc40000000000 */
[----:B------:R-:W-:Y:S01]  /*2670*/  FADD R23, R23, 3 ;  /* 0x4040000017177421 */ /* 0x000fe20000000000 */
[----:B------:R-:W-:Y:S01]  /*2680*/  FMNMX R43, RZ, R43, !PT ;  /* 0x0000002bff2b7209 */ /* 0x000fe20007800000 */
[----:B------:R0:W-:Y:S01]  /*2690*/  STG.E desc[UR36][R26.64+0x58], R39 ;  /* 0x000058271a007986 */ /* 0x0001e2000c101924 */
[----:B------:R-:W-:Y:S01]  /*26a0*/  FMNMX R40, R42, 6, PT ;  /* 0x40c000002a287809 */ /* 0x000fe20003800000 */
[----:B------:R-:W-:Y:S01]  /*26b0*/  FADD R44, R44, 3 ;  /* 0x404000002c2c7421 */ /* 0x000fe20000000000 */
[----:B------:R-:W-:Y:S01]  /*26c0*/  FMNMX R45, R45, 6, PT ;  /* 0x40c000002d2d7809 */ /* 0x000fe20003800000 */
[----:B------:R-:W3:Y:S01]  /*26d0*/  LDG.E.CONSTANT R0, desc[UR36][R24.64+0x110] ;  /* 0x0001102418007981 */ /* 0x000ee2000c1e9900 */
[----:B------:R-:W-:Y:S01]  /*26e0*/  FMNMX R23, R23, 6, PT ;  /* 0x40c0000017177809 */ /* 0x000fe20003800000 */
[----:B------:R-:W-:Y:S01]  /*26f0*/  FMUL R53, R43, 0.16666670143604278564 ;  /* 0x3e2aaaad2b357820 */ /* 0x000fe20000400000 */
[----:B------:R-:W-:Y:S01]  /*2700*/  FMNMX R52, RZ, R40, !PT ;  /* 0x00000028ff347209 */ /* 0x000fe20007800000 */
[----:B------:R-:W-:Y:S01]  /*2710*/  FADD R61, R61, R22 ;  /* 0x000000163d3d7221 */ /* 0x000fe20000000000 */
[----:B------:R-:W-:Y:S01]  /*2720*/  FMNMX R45, RZ, R45, !PT ;  /* 0x0000002dff2d7209 */ /* 0x000fe20007800000 */
[----:B------:R-:W4:Y:S01]  /*2730*/  LDG.E.CONSTANT R40, desc[UR36][R24.64+0x120] ;  /* 0x0001202418287981 */ /* 0x000f22000c1e9900 */
[----:B------:R-:W-:Y:S01]  /*2740*/  FMNMX R42, RZ, R23, !PT ;  /* 0x00000017ff2a7209 */ /* 0x000fe20007800000 */
[----:B0-----:R-:W-:-:S02]  /*2750*/  FMUL R39, R38, 0.16666670143604278564 ;  /* 0x3e2aaaad26277820 */ /* 0x001fc40000400000 */
[----:B------:R-:W5:Y:S01]  /*2760*/  LDG.E.CONSTANT R38, desc[UR36][R24.64+0x118] ;  /* 0x0001182418267981 */ /* 0x000f62000c1e9900 */
[----:B------:R-:W-:Y:S02]  /*2770*/  FMNMX R10, R10, 6, PT ;  /* 0x40c000000a0a7809 */ /* 0x000fe40003800000 */
[----:B------:R-:W-:Y:S01]  /*2780*/  FMNMX R44, R44, 6, PT ;  /* 0x40c000002c2c7809 */ /* 0x000fe20003800000 */
[----:B------:R-:W-:Y:S01]  /*2790*/  FADD R46, R65, R46 ;  /* 0x0000002e412e7221 */ /* 0x000fe20000000000 */
[----:B------:R0:W-:Y:S01]  /*27a0*/  STG.E desc[UR36][R26.64+0x64], R53 ;  /* 0x000064351a007986 */ /* 0x0001e2000c101924 */
[----:B------:R-:W-:Y:S02]  /*27b0*/  FMUL R45, R45, 0.16666670143604278564 ;  /* 0x3e2aaaad2d2d7820 */ /* 0x000fe40000400000 */
[----:B------:R-:W-:Y:S01]  /*27c0*/  FADD R46, R46, 3 ;  /* 0x404000002e2e7421 */ /* 0x000fe20000000000 */
[----:B------:R-:W-:Y:S01]  /*27d0*/  FMNMX R10, RZ, R10, !PT ;  /* 0x0000000aff0a7209 */ /* 0x000fe20007800000 */
[----:B------:R-:W3:Y:S01]  /*27e0*/  LDG.E.CONSTANT R22, desc[UR36][R24.64+0x130] ;  /* 0x0001302418167981 */ /* 0x000ee2000c1e9900 */
[----:B------:R-:W-:-:S02]  /*27f0*/  FMNMX R44, RZ, R44, !PT ;  /* 0x0000002cff2c7209 */ /* 0x000fc40007800000 */
[----:B------:R-:W-:Y:S01]  /*2800*/  FMNMX R32, R32, 6, PT ;  /* 0x40c0000020207809 */ /* 0x000fe20003800000 */
[----:B------:R-:W-:Y:S01]  /*2810*/  FADD R49, R58, R49 ;  /* 0x000000313a317221 */ /* 0x000fe20000000000 */
[----:B------:R-:W-:Y:S01]  /*2820*/  FADD R67, R67, R18 ;  /* 0x0000001243437221 */ /* 0x000fe20000000000 */
[----:B0-----:R-:W-:Y:S01]  /*2830*/  FMUL R53, R42, 0.16666670143604278564 ;  /* 0x3e2aaaad2a357820 */ /* 0x001fe20000400000 */
[----:B------:R-:W-:Y:S01]  /*2840*/  FMNMX R46, R46, 6, PT ;  /* 0x40c000002e2e7809 */ /* 0x000fe20003800000 */
[----:B------:R-:W3:Y:S01]  /*2850*/  LDG.E.CONSTANT R42, desc[UR36][R24.64+0x128] ;  /* 0x00012824182a7981 */ /* 0x000ee2000c1e9900 */
[----:B------:R-:W-:-:S03]  /*2860*/  FADD R16, R69, R16 ;  /* 0x0000001045107221 */ /* 0x000fc60000000000 */
[----:B------:R0:W-:Y:S01]  /*2870*/  STG.E desc[UR36][R26.64+0x5c], R45 ;  /* 0x00005c2d1a007986 */ /* 0x0001e2000c101924 */
[----:B------:R-:W-:Y:S01]  /*2880*/  FMUL R31, R10, 0.16666670143604278564 ;  /* 0x3e2aaaad0a1f7820 */ /* 0x000fe20000400000 */
[----:B------:R-:W-:Y:S01]  /*2890*/  FADD R16, R16, 3 ;  /* 0x4040000010107421 */ /* 0x000fe20000000000 */
[----:B------:R-:W-:Y:S01]  /*28a0*/  FMNMX R32, RZ, R32, !PT ;  /* 0x00000020ff207209 */ /* 0x000fe20007800000 */
[----:B------:R-:W-:Y:S01]  /*28b0*/  FADD R59, R59, R20 ;  /* 0x000000143b3b7221 */ /* 0x000fe20000000000 */
[----:B------:R-:W3:Y:S01]  /*28c0*/  LDG.E.CONSTANT R18, desc[UR36][R24.64+0x140] ;  /* 0x0001402418127981 */ /* 0x000ee2000c1e9900 */
[----:B------:R-:W-:Y:S01]  /*28d0*/  FMNMX R46, RZ, R46, !PT ;  /* 0x0000002eff2e7209 */ /* 0x000fe20007800000 */
[----:B------:R-:W-:Y:S01]  /*28e0*/  FADD R49, R49, 3 ;  /* 0x4040000031317421 */ /* 0x000fe20000000000 */
[----:B------:R-:W-:Y:S01]  /*28f0*/  FMNMX R16, R16, 6, PT ;  /* 0x40c0000010107809 */ /* 0x000fe20003800000 */
[----:B------:R-:W-:Y:S01]  /*2900*/  FMUL R55, R52, 0.16666670143604278564 ;  /* 0x3e2aaaad34377820 */ /* 0x000fe20000400000 */
[----:B------:R-:W-:Y:S01]  /*2910*/  FADD R48, R63, R48 ;  /* 0x000000303f307221 */ /* 0x000fe20000000000 */
[----:B0-----:R-:W-:Y:S01]  /*2920*/  FMUL R45, R44, 0.16666670143604278564 ;  /* 0x3e2aaaad2c2d7820 */ /* 0x001fe20000400000 */
[----:B------:R0:W-:Y:S04]  /*2930*/  STG.E desc[UR36][R26.64+0x3c], R31 ;  /* 0x00003c1f1a007986 */ /* 0x0001e8000c101924 */
[----:B------:R-:W3:Y:S01]  /*2940*/  LDG.E.CONSTANT R44, desc[UR36][R24.64+0x148] ;  /* 0x00014824182c7981 */ /* 0x000ee2000c1e9900 */
[----:B------:R-:W-:Y:S01]  /*2950*/  FADD R59, R59, 3 ;  /* 0x404000003b3b7421 */ /* 0x000fe20000000000 */
[----:B------:R-:W-:Y:S01]  /*2960*/  FMUL R57, R46, 0.16666670143604278564 ;  /* 0x3e2aaaad2e397820 */ /* 0x000fe20000400000 */
[----:B------:R-:W-:Y:S01]  /*2970*/  FADD R66, R66, R19 ;  /* 0x0000001342427221 */ /* 0x000fe20000000000 */
[----:B------:R-:W3:Y:S01]  /*2980*/  LDG.E.CONSTANT R52, desc[UR36][R24.64+0x150] ;  /* 0x0001502418347981 */ /* 0x000ee2000c1e9900 */
[----:B------:R-:W-:Y:S01]  /*2990*/  FADD R71, R71, R50 ;  /* 0x0000003247477221 */ /* 0x000fe20000000000 */
[----:B------:R-:W-:Y:S01]  /*29a0*/  FMNMX R16, RZ, R16, !PT ;  /* 0x00000010ff107209 */ /* 0x000fe20007800000 */
[----:B0-----:R-:W-:Y:S01]  /*29b0*/  FMUL R31, R32, 0.16666670143604278564 ;  /* 0x3e2aaaad201f7820 */ /* 0x001fe20000400000 */
[----:B------:R-:W3:Y:S01]  /*29c0*/  LDG.E.CONSTANT R50, desc[UR36][R24.64+0x158] ;  /* 0x0001582418327981 */ /* 0x000ee2000c1e9900 */
[----:B------:R-:W-:-:S03]  /*29d0*/  FMNMX R49, R49, 6, PT ;  /* 0x40c0000031317809 */ /* 0x000fc60003800000 */
[----:B------:R-:W3:Y:S01]  /*29e0*/  LDG.E.CONSTANT R32, desc[UR36][R24.64+0xf8] ;  /* 0x0000f82418207981 */ /* 0x000ee2000c1e9900 */
[----:B------:R-:W-:Y:S01]  /*29f0*/  FMNMX R59, R59, 6, PT ;  /* 0x40c000003b3b7809 */ /* 0x000fe20003800000 */
[----:B------:R-:W-:Y:S01]  /*2a00*/  FADD R48, R48, 3 ;  /* 0x4040000030307421 */ /* 0x000fe20000000000 */
[----:B------:R-:W-:Y:S01]  /*2a10*/  FADD R66, R66, 3 ;  /* 0x4040000042427421 */ /* 0x000fe20000000000 */
[----:B------:R0:W-:Y:S01]  /*2a20*/  STG.E desc[UR36][R26.64+0x90], R57 ;  /* 0x000090391a007986 */ /* 0x0001e2000c101924 */
[----:B------:R-:W-:Y:S01]  /*2a30*/  FADD R62, R62, R21 ;  /* 0x000000153e3e7221 */ /* 0x000fe20000000000 */
[----:B------:R-:W-:Y:S01]  /*2a40*/  FMNMX R49, RZ, R49, !PT ;  /* 0x00000031ff317209 */ /* 0x000fe20007800000 */
[----:B------:R-:W-:Y:S01]  /*2a50*/  FADD R51, R70, R51 ;  /* 0x0000003346337221 */ /* 0x000fe20000000000 */
[----:B------:R-:W3:Y:S01]  /*2a60*/  LDG.E.CONSTANT R46, desc[UR36][R24.64+0x170] ;  /* 0x00017024182e7981 */ /* 0x000ee2000c1e9900 */
[----:B------:R-:W-:Y:S01]  /*2a70*/  FMNMX R59, RZ, R59, !PT ;  /* 0x0000003bff3b7209 */ /* 0x000fe20007800000 */
[----:B------:R-:W-:Y:S01]  /*2a80*/  FADD R62, R62, 3 ;  /* 0x404000003e3e7421 */ /* 0x000fe20000000000 */
[----:B------:R-:W-:Y:S01]  /*2a90*/  FMNMX R48, R48, 6, PT ;  /* 0x40c0000030307809 */ /* 0x000fe20003800000 */
[----:B------:R-:W-:Y:S01]  /*2aa0*/  FADD R33, R33, 3 ;  /* 0x4040000021217421 */ /* 0x000fe20000000000 */
[----:B------:R-:W-:Y:S01]  /*2ab0*/  FADD R61, R61, 3 ;  /* 0x404000003d3d7421 */ /* 0x000fe20000000000 */
[----:B------:R-:W-:Y:S01]  /*2ac0*/  FADD R64, R64, R17 ;  /* 0x0000001140407221 */ /* 0x000fe20000000000 */
[----:B------:R-:W-:Y:S01]  /*2ad0*/  FADD R73, R73, R34 ;  /* 0x0000002249497221 */ /* 0x000fe20000000000 */
[----:B0-----:R-:W-:Y:S01]  /*2ae0*/  FMUL R57, R16, 0.16666670143604278564 ;  /* 0x3e2aaaad10397820 */ /* 0x001fe20000400000 */
[----:B------:R-:W-:Y:S01]  /*2af0*/  FMNMX R66, R66, 6, PT ;  /* 0x40c0000042427809 */ /* 0x000fe20003800000 */
[----:B------:R-:W3:Y:S01]  /*2b00*/  LDG.E.CONSTANT R16, desc[UR36][R24.64+0x168] ;  /* 0x0001682418107981 */ /* 0x000ee2000c1e9900 */
[----:B------:R-:W-:Y:S01]  /*2b10*/  FADD R51, R51, 3 ;  /* 0x4040000033337421 */ /* 0x000fe20000000000 */
[----:B------:R-:W-:Y:S01]  /*2b20*/  FMUL R49, R49, 0.16666670143604278564 ;  /* 0x3e2aaaad31317820 */ /* 0x000fe20000400000 */
[----:B------:R-:W-:Y:S01]  /*2b30*/  FADD R77, R77, R12 ;  /* 0x0000000c4d4d7221 */ /* 0x000fe20000000000 */
[----:B------:R-:W-:Y:S01]  /*2b40*/  FADD R47, R60, R47 ;  /* 0x0000002f3c2f7221 */ /* 0x000fe20000000000 */
[----:B------:R-:W3:Y:S01]  /*2b50*/  LDG.E.CONSTANT R20, desc[UR36][R24.64+0x138] ;  /* 0x0001382418147981 */ /* 0x000ee2000c1e9900 */
[----:B------:R-:W-:Y:S01]  /*2b60*/  FMUL R59, R59, 0.16666670143604278564 ;  /* 0x3e2aaaad3b3b7820 */ /* 0x000fe20000400000 */
[----:B------:R-:W-:Y:S01]  /*2b70*/  FMNMX R48, RZ, R48, !PT ;  /* 0x00000030ff307209 */ /* 0x000fe20007800000 */
[----:B------:R-:W-:Y:S01]  /*2b80*/  FADD R41, R72, R41 ;  /* 0x0000002948297221 */ /* 0x000fe20000000000 */
[----:B------:R-:W-:Y:S01]  /*2b90*/  FADD R74, R74, R13 ;  /* 0x0000000d4a4a7221 */ /* 0x000fe20000000000 */
[----:B------:R-:W-:Y:S01]  /*2ba0*/  FADD R76, R76, R15 ;  /* 0x0000000f4c4c7221 */ /* 0x000fe20000000000 */
[----:B------:R-:W3:Y:S01]  /*2bb0*/  LDG.E.CONSTANT R34, desc[UR36][R24.64+0x178] ;  /* 0x0001782418227981 */ /* 0x000ee2000c1e9900 */
[----:B------:R-:W-:-:S03]  /*2bc0*/  FMNMX R66, RZ, R66, !PT ;  /* 0x00000042ff427209 */ /* 0x000fc60007800000 */
[----:B------:R-:W3:Y:S01]  /*2bd0*/  LDG.E.CONSTANT R12, desc[UR36][R24.64+0x17c] ;  /* 0x00017c24180c7981 */ /* 0x000ee2000c1e9900 */
[----:B------:R-:W-:Y:S01]  /*2be0*/  FMNMX R62, R62, 6, PT ;  /* 0x40c000003e3e7809 */ /* 0x000fe20003800000 */
[----:B------:R-:W-:Y:S01]  /*2bf0*/  FADD R64, R64, 3 ;  /* 0x4040000040407421 */ /* 0x000fe20000000000 */
[----:B------:R-:W-:Y:S01]  /*2c00*/  FMNMX R33, R33, 6, PT ;  /* 0x40c0000021217809 */ /* 0x000fe20003800000 */
[----:B------:R-:W-:Y:S01]  /*2c10*/  FADD R35, R35, 3 ;  /* 0x4040000023237421 */ /* 0x000fe20000000000 */
[----:B------:R-:W-:Y:S01]  /*2c20*/  FMNMX R61, R61, 6, PT ;  /* 0x40c000003d3d7809 */ /* 0x000fe20003800000 */
[----:B------:R-:W-:Y:S01]  /*2c30*/  FADD R47, R47, 3 ;  /* 0x404000002f2f7421 */ /* 0x000fe20000000000 */
[----:B------:R-:W-:Y:S01]  /*2c40*/  FMNMX R51, R51, 6, PT ;  /* 0x40c0000033337809 */ /* 0x000fe20003800000 */
[----:B------:R0:W-:Y:S01]  /*2c50*/  STG.E desc[UR36][R26.64+0x74], R49 ;  /* 0x000074311a007986 */ /* 0x0001e2000c101924 */
[----:B------:R-:W-:Y:S01]  /*2c60*/  FADD R67, R67, 3 ;  /* 0x4040000043437421 */ /* 0x000fe20000000000 */
[----:B------:R-:W-:Y:S01]  /*2c70*/  FADD R71, R71, 3 ;  /* 0x4040000047477421 */ /* 0x000fe20000000000 */
[----:B------:R-:W-:Y:S01]  /*2c80*/  FADD R41, R41, 3 ;  /* 0x4040000029297421 */ /* 0x000fe20000000000 */
[----:B------:R-:W-:Y:S01]  /*2c90*/  FADD R74, R74, 3 ;  /* 0x404000004a4a7421 */ /* 0x000fe20000000000 */
[----:B------:R-:W-:Y:S01]  /*2ca0*/  FADD R76, R76, 3 ;  /* 0x404000004c4c7421 */ /* 0x000fe20000000000 */
[----:B------:R1:W-:Y:S01]  /*2cb0*/  STG.E desc[UR36][R26.64+0x78], R59 ;  /* 0x0000783b1a007986 */ /* 0x0003e2000c101924 */
[----:B------:R-:W-:Y:S01]  /*2cc0*/  FADD R121, R68, R121 ;  /* 0x0000007944797221 */ /* 0x000fe20000000000 */
[----:B------:R-:W-:-:S02]  /*2cd0*/  FMNMX R62, RZ, R62, !PT ;  /* 0x0000003eff3e7209 */ /* 0x000fc40007800000 */
[----:B------:R-:W3:Y:S01]  /*2ce0*/  LDG.E.CONSTANT R70, desc[UR36][R24.64+0x194] ;  /* 0x0001942418467981 */ /* 0x000ee2000c1e9900 */
[----:B0-----:R-:W-:Y:S01]  /*2cf0*/  FMUL R49, R48, 0.16666670143604278564 ;  /* 0x3e2aaaad30317820 */ /* 0x001fe20000400000 */
[----:B------:R-:W-:Y:S02]  /*2d00*/  FMNMX R33, RZ, R33, !PT ;  /* 0x00000021ff217209 */ /* 0x000fe40007800000 */
[----:B------:R-:W3:Y:S01]  /*2d10*/  LDG.E.CONSTANT R48, desc[UR36][R24.64+0x160] ;  /* 0x0001602418307981 */ /* 0x000ee2000c1e9900 */
[----:B------:R-:W-:Y:S02]  /*2d20*/  FMNMX R61, RZ, R61, !PT ;  /* 0x0000003dff3d7209 */ /* 0x000fe40007800000 */
[----:B------:R-:W-:Y:S01]  /*2d30*/  FMNMX R51, RZ, R51, !PT ;  /* 0x00000033ff337209 */ /* 0x000fe20007800000 */
[----:B-1----:R-:W-:Y:S01]  /*2d40*/  FMUL R59, R66, 0.16666670143604278564 ;  /* 0x3e2aaaad423b7820 */ /* 0x002fe20000400000 */
[----:B------:R-:W3:Y:S01]  /*2d50*/  LDG.E.CONSTANT R68, desc[UR36][R24.64+0x19c] ;  /* 0x00019c2418447981 */ /* 0x000ee2000c1e9900 */
[----:B------:R-:W-:-:S02]  /*2d60*/  FMNMX R64, R64, 6, PT ;  /* 0x40c0000040407809 */ /* 0x000fc40003800000 */
[----:B------:R-:W-:Y:S01]  /*2d70*/  FMNMX R35, R35, 6, PT ;  /* 0x40c0000023237809 */ /* 0x000fe20003800000 */
[----:B------:R0:W-:Y:S01]  /*2d80*/  STG.E desc[UR36][R26.64+0x70], R55 ;  /* 0x000070371a007986 */ /* 0x0001e2000c101924 */
[----:B------:R-:W-:Y:S02]  /*2d90*/  FMNMX R47, R47, 6, PT ;  /* 0x40c000002f2f7809 */ /* 0x000fe40003800000 */
[----:B------:R-:W-:Y:S01]  /*2da0*/  FMNMX R67, R67, 6, PT ;  /* 0x40c0000043437809 */ /* 0x000fe20003800000 */
[----:B------:R1:W-:Y:S01]  /*2db0*/  STG.E desc[UR36][R26.64+0x40], R37 ;  /* 0x000040251a007986 */ /* 0x0003e2000c101924 */
[----:B------:R-:W-:Y:S02]  /*2dc0*/  FMNMX R71, R71, 6, PT ;  /* 0x40c0000047477809 */ /* 0x000fe40003800000 */
[----:B------:R-:W-:Y:S01]  /*2dd0*/  FMNMX R41, R41, 6, PT ;  /* 0x40c0000029297809 */ /* 0x000fe20003800000 */
[----:B------:R-:W-:Y:S01]  /*2de0*/  FADD R75, R75, R14 ;  /* 0x0000000e4b4b7221 */ /* 0x000fe20000000000 */
[----:B------:R-:W-:Y:S01]  /*2df0*/  FMNMX R74, R74, 6, PT ;  /* 0x40c000004a4a7809 */ /* 0x000fe20003800000 */
[----:B------:R-:W-:Y:S01]  /*2e00*/  STG.E desc[UR36][R26.64+0x6c], R53 ;  /* 0x00006c351a007986 */ /* 0x000fe2000c101924 */
[----:B------:R-:W-:Y:S01]  /*2e10*/  FMNMX R76, R76, 6, PT ;  /* 0x40c000004c4c7809 */ /* 0x000fe20003800000 */
[----:B0-----:R-:W-:Y:S01]  /*2e20*/  FMUL R55, R62, 0.16666670143604278564 ;  /* 0x3e2aaaad3e377820 */ /* 0x001fe20000400000 */
[----:B------:R-:W-:Y:S01]  /*2e30*/  FMUL R61, R61, 0.16666670143604278564 ;  /* 0x3e2aaaad3d3d7820 */ /* 0x000fe20000400000 */
[----:B------:R0:W-:Y:S01]  /*2e40*/  STG.E desc[UR36][R26.64+0x94], R59 ;  /* 0x0000943b1a007986 */ /* 0x0001e2000c101924 */
[----:B------:R-:W-:Y:S01]  /*2e50*/  FMNMX R64, RZ, R64, !PT ;  /* 0x00000040ff407209 */ /* 0x000fe20007800000 */
[----:B-1----:R-:W-:Y:S01]  /*2e60*/  FMUL R37, R33, 0.16666670143604278564 ;  /* 0x3e2aaaad21257820 */ /* 0x002fe20000400000 */
[----:B------:R-:W-:Y:S01]  /*2e70*/  FMNMX R35, RZ, R35, !PT ;  /* 0x00000023ff237209 */ /* 0x000fe20007800000 */
[----:B------:R-:W3:Y:S01]  /*2e80*/  LDG.E.CONSTANT R14, desc[UR36][R24.64+0x184] ;  /* 0x00018424180e7981 */ /* 0x000ee2000c1e9900 */
[----:B------:R-:W-:-:S02]  /*2e90*/  FMNMX R47, RZ, R47, !PT ;  /* 0x0000002fff2f7209 */ /* 0x000fc40007800000 */
[----:B------:R-:W-:Y:S01]  /*2ea0*/  FMNMX R67, RZ, R67, !PT ;  /* 0x00000043ff437209 */ /* 0x000fe20007800000 */
[----:B------:R-:W3:Y:S01]  /*2eb0*/  LDG.E.CONSTANT R66, desc[UR36][R24.64+0x1a0] ;  /* 0x0001a02418427981 */ /* 0x000ee2000c1e9900 */
[----:B------:R-:W-:Y:S02]  /*2ec0*/  FMNMX R71, RZ, R71, !PT ;  /* 0x00000047ff477209 */ /* 0x000fe40007800000 */
[----:B------:R-:W-:Y:S01]  /*2ed0*/  FMNMX R41, RZ, R41, !PT ;  /* 0x00000029ff297209 */ /* 0x000fe20007800000 */
[----:B0-----:R-:W-:Y:S01]  /*2ee0*/  FMUL R59, R51, 0.16666670143604278564 ;  /* 0x3e2aaaad333b7820 */ /* 0x001fe20000400000 */
[----:B------:R-:W3:Y:S01]  /*2ef0*/  LDG.E.CONSTANT R62, desc[UR36][R24.64+0x1a4] ;  /* 0x0001a424183e7981 */ /* 0x000ee2000c1e9900 */
[----:B------:R-:W-:Y:S02]  /*2f00*/  FMNMX R74, RZ, R74, !PT ;  /* 0x0000004aff4a7209 */ /* 0x000fe40007800000 */
[----:B------:R-:W-:Y:S01]  /*2f10*/  FMNMX R76, RZ, R76, !PT ;  /* 0x0000004cff4c7209 */ /* 0x000fe20007800000 */
[----:B------:R0:W-:Y:S01]  /*2f20*/  STG.E desc[UR36][R26.64+0x84], R55 ;  /* 0x000084371a007986 */ /* 0x0001e2000c101924 */
[----:B------:R-:W-:Y:S01]  /*2f30*/  FMUL R53, R47, 0.16666670143604278564 ;  /* 0x3e2aaaad2f357820 */ /* 0x000fe20000400000 */
[----:B------:R-:W-:Y:S01]  /*2f40*/  FMUL R67, R67, 0.16666670143604278564 ;  /* 0x3e2aaaad43437820 */ /* 0x000fe20000400000 */
[----:B------:R-:W-:Y:S01]  /*2f50*/  FMUL R71, R71, 0.16666670143604278564 ;  /* 0x3e2aaaad47477820 */ /* 0x000fe20000400000 */
[----:B------:R1:W-:Y:S04]  /*2f60*/  STG.E desc[UR36][R26.64+0x4c], R37 ;  /* 0x00004c251a007986 */ /* 0x0003e8000c101924 */
[----:B------:R1:W-:Y:S01]  /*2f70*/  STG.E desc[UR36][R26.64+0x80], R61 ;  /* 0x0000803d1a007986 */ /* 0x0003e2000c101924 */
[----:B0-----:R-:W-:-:S03]  /*2f80*/  FMUL R55, R64, 0.16666670143604278564 ;  /* 0x3e2aaaad40377820 */ /* 0x001fc60000400000 */
[----:B------:R0:W-:Y:S01]  /*2f90*/  STG.E desc[UR36][R26.64+0xa0], R57 ;  /* 0x0000a0391a007986 */ /* 0x0001e2000c101924 */
[----:B-1----:R-:W-:-:S03]  /*2fa0*/  FMUL R37, R35, 0.16666670143604278564 ;  /* 0x3e2aaaad23257820 */ /* 0x002fc60000400000 */
[----:B------:R1:W-:Y:S01]  /*2fb0*/  STG.E desc[UR36][R26.64+0xa4], R59 ;  /* 0x0000a43b1a007986 */ /* 0x0003e2000c101924 */
[----:B------:R-:W-:-:S03]  /*2fc0*/  FMUL R61, R41, 0.16666670143604278564 ;  /* 0x3e2aaaad293d7820 */ /* 0x000fc60000400000 */
[----:B------:R-:W3:Y:S01]  /*2fd0*/  LDG.E.CONSTANT R10, desc[UR36][R24.64+0xe0] ;  /* 0x0000e024180a7981 */ /* 0x000ee2000c1e9900 */
[----:B0-----:R-:W-:-:S03]  /*2fe0*/  FMUL R57, R74, 0.16666670143604278564 ;  /* 0x3e2aaaad4a397820 */ /* 0x001fc60000400000 */
[----:B------:R-:W3:Y:S01]  /*2ff0*/  LDG.E.CONSTANT R64, desc[UR36][R24.64+0x1ac] ;  /* 0x0001ac2418407981 */ /* 0x000ee2000c1e9900 */
[----:B-1----:R-:W-:-:S03]  /*3000*/  FMUL R59, R76, 0.16666670143604278564 ;  /* 0x3e2aaaad4c3b7820 */ /* 0x002fc60000400000 */
[----:B------:R-:W3:Y:S04]  /*3010*/  LDG.E.CONSTANT R60, desc[UR36][R24.64+0x1bc] ;  /* 0x0001bc24183c7981 */ /* 0x000ee8000c1e9900 */
[----:B------:R-:W3:Y:S01]  /*3020*/  LDG.E.CONSTANT R58, desc[UR36][R24.64+0x1c4] ;  /* 0x0001c424183a7981 */ /* 0x000ee2000c1e9900 */
[----:B------:R-:W-:Y:S01]  /*3030*/  FADD R78, R78, R11 ;  /* 0x0000000b4e4e7221 */ /* 0x000fe20000000000 */
[----:B------:R-:W-:Y:S02]  /*3040*/  FADD R79, R79, R28 ;  /* 0x0000001c4f4f7221 */ /* 0x000fe40000000000 */
[----:B------:R-:W3:Y:S04]  /*3050*/  LDG.E.CONSTANT R29, desc[UR36][R24.64+0xd4] ;  /* 0x0000d424181d7981 */ /* 0x000ee8000c1e9900 */
[----:B------:R0:W-:Y:S04]  /*3060*/  STG.E desc[UR36][R26.64+0x48], R31 ;  /* 0x0000481f1a007986 */ /* 0x0001e8000c101924 */
[----:B------:R1:W-:Y:S04]  /*3070*/  STG.E desc[UR36][R26.64+0x54], R37 ;  /* 0x000054251a007986 */ /* 0x0003e8000c101924 */
[----:B------:R1:W-:Y:S04]  /*3080*/  STG.E desc[UR36][R26.64+0x60], R39 ;  /* 0x000060271a007986 */ /* 0x0003e8000c101924 */
[----:B------:R2:W-:Y:S04]  /*3090*/  STG.E desc[UR36][R26.64+0x68], R45 ;  /* 0x0000682d1a007986 */ /* 0x0005e8000c101924 */
[----:B------:R2:W-:Y:S04]  /*30a0*/  STG.E desc[UR36][R26.64+0x7c], R53 ;  /* 0x00007c351a007986 */ /* 0x0005e8000c101924 */
[----:B------:R-:W-:Y:S04]  /*30b0*/  STG.E desc[UR36][R26.64+0x88], R49 ;  /* 0x000088311a007986 */ /* 0x000fe8000c101924 */
[----:B------:R2:W-:Y:S04]  /*30c0*/  STG.E desc[UR36][R26.64+0x8c], R55 ;  /* 0x00008c371a007986 */ /* 0x0005e8000c101924 */
[----:B------:R-:W-:Y:S04]  /*30d0*/  STG.E desc[UR36][R26.64+0x98], R67 ;  /* 0x000098431a007986 */ /* 0x000fe8000c101924 */
[----:B------:R2:W-:Y:S04]  /*30e0*/  STG.E desc[UR36][R26.64+0xa8], R71 ;  /* 0x0000a8471a007986 */ /* 0x0005e8000c101924 */
[----:B------:R4:W-:Y:S04]  /*30f0*/  STG.E desc[UR36][R26.64+0xac], R61 ;  /* 0x0000ac3d1a007986 */ /* 0x0009e8000c101924 */
[----:B------:R4:W-:Y:S04]  /*3100*/  STG.E desc[UR36][R26.64+0xb4], R57 ;  /* 0x0000b4391a007986 */ /* 0x0009e8000c101924 */
[----:B------:R4:W-:Y:S04]  /*3110*/  STG.E desc[UR36][R26.64+0xbc], R59 ;  /* 0x0000bc3b1a007986 */ /* 0x0009e8000c101924 */
[----:B------:R-:W3:Y:S04]  /*3120*/  LDG.E.CONSTANT R30, desc[UR36][R24.64+0xe8] ;  /* 0x0000e824181e7981 */ /* 0x000ee8000c1e9900 */
[----:B------:R-:W3:Y:S04]  /*3130*/  LDG.E.CONSTANT R33, desc[UR36][R24.64+0xf4] ;  /* 0x0000f42418217981 */ /* 0x000ee8000c1e9900 */
[----:B0-----:R-:W3:Y:S04]  /*3140*/  LDG.E.CONSTANT R31, desc[UR36][R24.64+0xfc] ;  /* 0x0000fc24181f7981 */ /* 0x001ee8000c1e9900 */
[----:B------:R-:W3:Y:S04]  /*3150*/  LDG.E.CONSTANT R35, desc[UR36][R24.64+0x104] ;  /* 0x0001042418237981 */ /* 0x000ee8000c1e9900 */
[----:B-1----:R-:W3:Y:S04]  /*3160*/  LDG.E.CONSTANT R37, desc[UR36][R24.64+0x10c] ;  /* 0x00010c2418257981 */ /* 0x002ee8000c1e9900 */
[----:B------:R-:W3:Y:S04]  /*3170*/  LDG.E.CONSTANT R43, desc[UR36][R24.64+0x114] ;  /* 0x00011424182b7981 */ /* 0x000ee8000c1e9900 */
[----:B------:R-:W3:Y:S04]  /*3180*/  LDG.E.CONSTANT R39, desc[UR36][R24.64+0x11c] ;  /* 0x00011c2418277981 */ /* 0x000ee8000c1e9900 */
[----:B------:R-:W3:Y:S04]  /*3190*/  LDG.E.CONSTANT R23, desc[UR36][R24.64+0x124] ;  /* 0x0001242418177981 */ /* 0x000ee8000c1e9900 */
[----:B------:R-:W3:Y:S04]  /*31a0*/  LDG.E.CONSTANT R21, desc[UR36][R24.64+0x12c] ;  /* 0x00012c2418157981 */ /* 0x000ee8000c1e9900 */
[----:B--2---:R-:W2:Y:S04]  /*31b0*/  LDG.E.CONSTANT R45, desc[UR36][R24.64+0x134] ;  /* 0x00013424182d7981 */ /* 0x004ea8000c1e9900 */
[----:B------:R-:W2:Y:S04]  /*31c0*/  LDG.E.CONSTANT R47, desc[UR36][R24.64+0x13c] ;  /* 0x00013c24182f7981 */ /* 0x000ea8000c1e9900 */
        /* <DEDUP_REMOVED lines=14> */
[----:B----4-:R-:W4:Y:S04]  /*32b0*/  LDG.E.CONSTANT R61, desc[UR36][R24.64+0x1b4] ;  /* 0x0001b424183d7981 */ /* 0x010f28000c1e9900 */
[----:B------:R-:W4:Y:S04]  /*32c0*/  LDG.E.CONSTANT R57, desc[UR36][R24.64+0x1b8] ;  /* 0x0001b82418397981 */ /* 0x000f28000c1e9900 */
[----:B------:R-:W4:Y:S04]  /*32d0*/  LDG.E.CONSTANT R59, desc[UR36][R24.64+0x1c0] ;  /* 0x0001c024183b7981 */ /* 0x000f28000c1e9900 */
[----:B------:R-:W4:Y:S04]  /*32e0*/  LDG.E.CONSTANT R56, desc[UR36][R24.64+0x1c8] ;  /* 0x0001c82418387981 */ /* 0x000f28000c1e9900 */
[----:B------:R-:W4:Y:S04]  /*32f0*/  LDG.E.CONSTANT R11, desc[UR36][R24.64+0x1cc] ;  /* 0x0001cc24180b7981 */ /* 0x000f28000c1e9900 */
[----:B------:R-:W4:Y:S04]  /*3300*/  LDG.E.CONSTANT R54, desc[UR36][R24.64+0x1d0] ;  /* 0x0001d02418367981 */ /* 0x000f28000c1e9900 */
[----:B------:R-:W4:Y:S04]  /*3310*/  LDG.E.CONSTANT R28, desc[UR36][R24.64+0x1d4] ;  /* 0x0001d424181c7981 */ /* 0x000f28000c1e9900 */
[----:B------:R0:W4:Y:S01]  /*3320*/  LDG.E.CONSTANT R72, desc[UR36][R24.64+0x1d8] ;  /* 0x0001d82418487981 */ /* 0x000122000c1e9900 */
[----:B------:R-:W-:Y:S01]  /*3330*/  FADD R9, R80, R9 ;  /* 0x0000000950097221 */ /* 0x000fe20000000000 */
[----:B------:R-:W-:Y:S01]  /*3340*/  FADD R8, R81, R8 ;  /* 0x0000000851087221 */ /* 0x000fe20000000000 */
[----:B------:R-:W-:-:S02]  /*3350*/  FADD R6, R83, R6 ;  /* 0x0000000653067221 */ /* 0x000fc40000000000 */
[----:B------:R-:W-:Y:S01]  /*3360*/  FADD R9, R9, 3 ;  /* 0x4040000009097421 */ /* 0x000fe20000000000 */
[----:B------:R-:W-:Y:S01]  /*3370*/  FADD R8, R8, 3 ;  /* 0x4040000008087421 */ /* 0x000fe20000000000 */
[----:B------:R-:W-:Y:S01]  /*3380*/  FADD R5, R84, R5 ;  /* 0x0000000554057221 */ /* 0x000fe20000000000 */
[----:B------:R-:W-:Y:S01]  /*3390*/  FADD R6, R6, 3 ;  /* 0x4040000006067421 */ /* 0x000fe20000000000 */
[----:B------:R-:W-:Y:S01]  /*33a0*/  FADD R3, R88, R3 ;  /* 0x0000000358037221 */ /* 0x000fe20000000000 */
[----:B------:R-:W-:Y:S01]  /*33b0*/  FMNMX R9, R9, 6, PT ;  /* 0x40c0000009097809 */ /* 0x000fe20003800000 */
[----:B------:R-:W-:Y:S01]  /*33c0*/  FADD R4, R89, R4 ;  /* 0x0000000459047221 */ /* 0x000fe20000000000 */
[----:B------:R-:W-:Y:S01]  /*33d0*/  FADD R7, R86, R7 ;  /* 0x0000000756077221 */ /* 0x000fe20000000000 */
[----:B------:R-:W-:Y:S01]  /*33e0*/  FADD R5, R5, 3 ;  /* 0x4040000005057421 */ /* 0x000fe20000000000 */
[----:B0-----:R-:W-:Y:S01]  /*33f0*/  FMNMX R24, R8, 6, PT ;  /* 0x40c0000008187809 */ /* 0x001fe20003800000 */
[----:B------:R-:W-:Y:S01]  /*3400*/  FADD R3, R3, 3 ;  /* 0x4040000003037421 */ /* 0x000fe20000000000 */
[----:B------:R-:W-:Y:S01]  /*3410*/  FMNMX R6, R6, 6, PT ;  /* 0x40c0000006067809 */ /* 0x000fe20003800000 */
[----:B------:R-:W-:Y:S01]  /*3420*/  FADD R4, R4, 3 ;  /* 0x4040000004047421 */ /* 0x000fe20000000000 */
[----:B------:R-:W-:Y:S01]  /*3430*/  FMNMX R8, RZ, R9, !PT ;  /* 0x00000009ff087209 */ /* 0x000fe20007800000 */
[----:B------:R-:W-:Y:S01]  /*3440*/  FADD R7, R7, 3 ;  /* 0x4040000007077421 */ /* 0x000fe20000000000 */
[----:B------:R-:W-:Y:S01]  /*3450*/  FADD R36, R93, R36 ;  /* 0x000000245d247221 */ /* 0x000fe20000000000 */
[----:B------:R-:W-:Y:S01]  /*3460*/  FADD R2, R95, R2 ;  /* 0x000000025f027221 */ /* 0x000fe20000000000 */
[----:B------:R-:W-:-:S02]  /*3470*/  FMNMX R5, R5, 6, PT ;  /* 0x40c0000005057809 */ /* 0x000fc40003800000 */
[----:B------:R-:W-:Y:S01]  /*3480*/  FMNMX R6, RZ, R6, !PT ;  /* 0x00000006ff067209 */ /* 0x000fe20007800000 */
[----:B------:R-:W-:Y:S01]  /*3490*/  FMUL R25, R8, 0.16666670143604278564 ;  /* 0x3e2aaaad08197820 */ /* 0x000fe20000400000 */
[----:B------:R-:W-:Y:S01]  /*34a0*/  FMNMX R3, R3, 6, PT ;  /* 0x40c0000003037809 */ /* 0x000fe20003800000 */
[----:B------:R-:W-:Y:S01]  /*34b0*/  FADD R36, R36, 3 ;  /* 0x4040000024247421 */ /* 0x000fe20000000000 */
[----:B------:R-:W-:Y:S01]  /*34c0*/  FMNMX R4, R4, 6, PT ;  /* 0x40c0000004047809 */ /* 0x000fe20003800000 */
[----:B------:R-:W-:Y:S01]  /*34d0*/  FADD R2, R2, 3 ;  /* 0x4040000002027421 */ /* 0x000fe20000000000 */
[----:B------:R-:W-:Y:S01]  /*34e0*/  FMNMX R8, R7, 6, PT ;  /* 0x40c0000007087809 */ /* 0x000fe20003800000 */
[----:B-----5:R-:W-:Y:S01]  /*34f0*/  FADD R38, R99, R38 ;  /* 0x0000002663267221 */ /* 0x020fe20000000000 */
[----:B------:R-:W-:Y:S01]  /*3500*/  FMNMX R7, RZ, R5, !PT ;  /* 0x00000005ff077209 */ /* 0x000fe20007800000 */
[----:B------:R-:W-:Y:S01]  /*3510*/  FMUL R5, R6, 0.16666670143604278564 ;  /* 0x3e2aaaad06057820 */ /* 0x000fe20000400000 */
[----:B------:R-:W-:Y:S01]  /*3520*/  FADD R40, R101, R40 ;  /* 0x0000002865287221 */ /* 0x000fe20000000000 */
[----:B------:R-:W-:-:S02]  /*3530*/  FMNMX R3, RZ, R3, !PT ;  /* 0x00000003ff037209 */ /* 0x000fc40007800000 */
[----:B------:R-:W-:Y:S01]  /*3540*/  FMNMX R4, RZ, R4, !PT ;  /* 0x00000004ff047209 */ /* 0x000fe20007800000 */
[----:B------:R-:W-:Y:S01]  /*3550*/  FADD R38, R38, 3 ;  /* 0x4040000026267421 */ /* 0x000fe20000000000 */
[----:B------:R-:W-:Y:S01]  /*3560*/  FMNMX R36, R36, 6, PT ;  /* 0x40c0000024247809 */ /* 0x000fe20003800000 */
[----:B------:R-:W-:Y:S01]  /*3570*/  FADD R40, R40, 3 ;  /* 0x4040000028287421 */ /* 0x000fe20000000000 */
[----:B------:R-:W-:Y:S01]  /*3580*/  FMNMX R2, R2, 6, PT ;  /* 0x40c0000002027809 */ /* 0x000fe20003800000 */
[----:B------:R0:W-:Y:S01]  /*3590*/  STG.E desc[UR36][R26.64+0xd8], R5 ;  /* 0x0000d8051a007986 */ /* 0x0001e2000c101924 */
[----:B------:R-:W-:Y:S01]  /*35a0*/  FMUL R3, R3, 0.16666670143604278564 ;  /* 0x3e2aaaad03037820 */ /* 0x000fe20000400000 */
[----:B---3--:R-:W-:Y:S01]  /*35b0*/  FADD R42, R103, R42 ;  /* 0x0000002a672a7221 */ /* 0x008fe20000000000 */
[----:B------:R-:W-:Y:S01]  /*35c0*/  FADD R22, R105, R22 ;  /* 0x0000001669167221 */ /* 0x000fe20000000000 */
[----:B------:R-:W-:Y:S02]  /*35d0*/  FMNMX R36, RZ, R36, !PT ;  /* 0x00000024ff247209 */ /* 0x000fe40007800000 */
[----:B------:R-:W-:Y:S01]  /*35e0*/  FMNMX R2, RZ, R2, !PT ;  /* 0x00000002ff027209 */ /* 0x000fe20007800000 */
[----:B------:R-:W-:Y:S01]  /*35f0*/  FADD R42, R42, 3 ;  /* 0x404000002a2a7421 */ /* 0x000fe20000000000 */
[----:B------:R-:W-:Y:S01]  /*3600*/  FMNMX R38, R38, 6, PT ;  /* 0x40c0000026267809 */ /* 0x000fe20003800000 */
[----:B0-----:R-:W-:Y:S01]  /*3610*/  FMUL R5, R4, 0.16666670143604278564 ;  /* 0x3e2aaaad04057820 */ /* 0x001fe20000400000 */
[----:B------:R-:W-:Y:S01]  /*3620*/  FMNMX R40, R40, 6, PT ;  /* 0x40c0000028287809 */ /* 0x000fe20003800000 */
[----:B------:R-:W-:Y:S01]  /*3630*/  FADD R22, R22, 3 ;  /* 0x4040000016167421 */ /* 0x000fe20000000000 */
[----:B------:R0:W-:Y:S01]  /*3640*/  STG.E desc[UR36][R26.64+0xec], R3 ;  /* 0x0000ec031a007986 */ /* 0x0001e2000c101924 */
[----:B------:R-:W-:Y:S01]  /*3650*/  FADD R18, R109, R18 ;  /* 0x000000126d127221 */ /* 0x000fe20000000000 */
[----:B------:R-:W-:-:S02]  /*3660*/  FADD R44, R111, R44 ;  /* 0x0000002c6f2c7221 */ /* 0x000fc40000000000 */
[----:B------:R1:W-:Y:S01]  /*3670*/  STG.E desc[UR36][R26.64+0xf0], R5 ;  /* 0x0000f0051a007986 */ /* 0x0003e2000c101924 */
[----:B------:R-:W-:Y:S02]  /*3680*/  FMNMX R38, RZ, R38, !PT ;  /* 0x00000026ff267209 */ /* 0x000fe40007800000 */
[----:B------:R-:W-:Y:S01]  /*3690*/  FMNMX R40, RZ, R40, !PT ;  /* 0x00000028ff287209 */ /* 0x000fe20007800000 */
[----:B------:R-:W-:Y:S01]  /*36a0*/  FADD R18, R18, 3 ;  /* 0x4040000012127421 */ /* 0x000fe20000000000 */
[----:B------:R-:W-:Y:S01]  /*36b0*/  FMNMX R42, R42, 6, PT ;  /* 0x40c000002a2a7809 */ /* 0x000fe20003800000 */
[----:B0-----:R-:W-:Y:S01]  /*36c0*/  FMUL R3, R36, 0.16666670143604278564 ;  /* 0x3e2aaaad24037820 */ /* 0x001fe20000400000 */
[----:B------:R-:W-:Y:S01]  /*36d0*/  FMNMX R22, R22, 6, PT ;  /* 0x40c0000016167809 */ /* 0x000fe20003800000 */
[----:B-1----:R-:W-:Y:S01]  /*36e0*/  FMUL R5, R2, 0.16666670143604278564 ;  /* 0x3e2aaaad02057820 */ /* 0x002fe20000400000 */
[----:B------:R-:W-:Y:S02]  /*36f0*/  FADD R44, R44, 3 ;  /* 0x404000002c2c7421 */ /* 0x000fe40000000000 */
[----:B------:R0:W-:Y:S01]  /*3700*/  STG.E desc[UR36][R26.64+0x100], R3 ;  /* 0x000100031a007986 */ /* 0x0001e2000c101924 */
[----:B------:R-:W-:Y:S01]  /*3710*/  FADD R32, R91, R32 ;  /* 0x000000205b207221 */ /* 0x000fe20000000000 */
[----:B------:R-:W-:Y:S01]  /*3720*/  FADD R52, R113, R52 ;  /* 0x0000003471347221 */ /* 0x000fe20000000000 */
[----:B------:R-:W-:Y:S01]  /*3730*/  FADD R50, R115, R50 ;  /* 0x0000003273327221 */ /* 0x000fe20000000000 */
[----:B------:R1:W-:Y:S01]  /*3740*/  STG.E desc[UR36][R26.64+0x108], R5 ;  /* 0x000108051a007986 */ /* 0x0003e2000c101924 */
[----:B------:R-:W-:-:S02]  /*3750*/  FMNMX R42, RZ, R42, !PT ;  /* 0x0000002aff2a7209 */ /* 0x000fc40007800000 */
[----:B------:R-:W-:Y:S01]  /*3760*/  FMNMX R22, RZ, R22, !PT ;  /* 0x00000016ff167209 */ /* 0x000fe20007800000 */
[----:B------:R-:W-:Y:S01]  /*3770*/  FADD R32, R32, 3 ;  /* 0x4040000020207421 */ /* 0x000fe20000000000 */
[----:B------:R-:W-:Y:S01]  /*3780*/  FMNMX R18, R18, 6, PT ;  /* 0x40c0000012127809 */ /* 0x000fe20003800000 */
[----:B0-----:R-:W-:Y:S01]  /*3790*/  FMUL R3, R38, 0.16666670143604278564 ;  /* 0x3e2aaaad26037820 */ /* 0x001fe20000400000 */
[----:B------:R-:W-:Y:S01]  /*37a0*/  FMNMX R44, R44, 6, PT ;  /* 0x40c000002c2c7809 */ /* 0x000fe20003800000 */
[----:B-1----:R-:W-:Y:S01]  /*37b0*/  FMUL R5, R40, 0.16666670143604278564 ;  /* 0x3e2aaaad28057820 */ /* 0x002fe20000400000 */
[----:B------:R-:W-:Y:S01]  /*37c0*/  FADD R52, R52, 3 ;  /* 0x4040000034347421 */ /* 0x000fe20000000000 */
[----:B------:R-:W-:Y:S01]  /*37d0*/  FADD R50, R50, 3 ;  /* 0x4040000032327421 */ /* 0x000fe20000000000 */
[----:B------:R0:W-:Y:S01]  /*37e0*/  STG.E desc[UR36][R26.64+0x118], R3 ;  /* 0x000118031a007986 */ /* 0x0001e2000c101924 */
[----:B------:R-:W-:Y:S01]  /*37f0*/  FADD R0, R97, R0 ;  /* 0x0000000061007221 */ /* 0x000fe20000000000 */
[----:B------:R-:W-:Y:S01]  /*3800*/  FADD R16, R119, R16 ;  /* 0x0000001077107221 */ /* 0x000fe20000000000 */
[----:B------:R-:W-:Y:S01]  /*3810*/  FADD R46, R46, UR31 ;  /* 0x0000001f2e2e7e21 */ /* 0x000fe20008000000 */
        /* <DEDUP_REMOVED lines=8> */
[----:B------:R-:W-:Y:S01]  /*38a0*/  FMNMX R50, R50, 6, PT ;  /* 0x40c0000032327809 */ /* 0x000fe20003800000 */
[----:B------:R-:W-:Y:S01]  /*38b0*/  FADD R16, R16, 3 ;  /* 0x4040000010107421 */ /* 0x000fe20000000000 */
[----:B------:R-:W-:Y:S01]  /*38c0*/  FADD R46, R46, 3 ;  /* 0x404000002e2e7421 */ /* 0x000fe20000000000 */
[----:B------:R0:W-:Y:S01]  /*38d0*/  STG.E desc[UR36][R26.64+0x128], R3 ;  /* 0x000128031a007986 */ /* 0x0001e2000c101924 */
[----:B------:R-:W-:Y:S01]  /*38e0*/  FMUL R7, R7, 0.16666670143604278564 ;  /* 0x3e2aaaad07077820 */ /* 0x000fe20000400000 */
[----:B------:R-:W-:Y:S01]  /*38f0*/  FADD R20, R107, R20 ;  /* 0x000000146b147221 */ /* 0x000fe20000000000 */
[----:B------:R-:W-:Y:S01]  /*3900*/  FADD R34, R34, UR29 ;  /* 0x0000001d22227e21 */ /* 0x000fe20008000000 */
[----:B------:R1:W-:Y:S01]  /*3910*/  STG.E desc[UR36][R26.64+0x130], R5 ;  /* 0x000130051a007986 */ /* 0x0003e2000c101924 */
[----:B------:R-:W-:Y:S01]  /*3920*/  FADD R12, R12, UR28 ;  /* 0x0000001c0c0c7e21 */ /* 0x000fe20008000000 */
[----:B------:R-:W-:-:S02]  /*3930*/  FMNMX R32, RZ, R32, !PT ;  /* 0x00000020ff207209 */ /* 0x000fc40007800000 */
[----:B------:R-:W-:Y:S02]  /*3940*/  FMNMX R52, RZ, R52, !PT ;  /* 0x00000034ff347209 */ /* 0x000fe40007800000 */
[----:B------:R-:W-:Y:S01]  /*3950*/  FMNMX R50, RZ, R50, !PT ;  /* 0x00000032ff327209 */ /* 0x000fe20007800000 */
[----:B0-----:R-:W-:Y:S01]  /*3960*/  FMUL R3, R18, 0.16666670143604278564 ;  /* 0x3e2aaaad12037820 */ /* 0x001fe20000400000 */
[----:B------:R-:W-:Y:S01]  /*3970*/  FMNMX R0, R0, 6, PT ;  /* 0x40c0000000007809 */ /* 0x000fe20003800000 */
[----:B-1----:R-:W-:Y:S01]  /*3980*/  FMUL R5, R44, 0.16666670143604278564 ;  /* 0x3e2aaaad2c057820 */ /* 0x002fe20000400000 */
[----:B------:R-:W-:Y:S01]  /*3990*/  FMNMX R16, R16, 6, PT ;  /* 0x40c0000010107809 */ /* 0x000fe20003800000 */
[----:B------:R-:W-:Y:S01]  /*39a0*/  FADD R20, R20, 3 ;  /* 0x4040000014147421 */ /* 0x000fe20000000000 */
[----:B------:R-:W-:Y:S01]  /*39b0*/  FMNMX R46, R46, 6, PT ;  /* 0x40c000002e2e7809 */ /* 0x000fe20003800000 */
[----:B------:R-:W-:Y:S01]  /*39c0*/  FADD R34, R34, 3 ;  /* 0x4040000022227421 */ /* 0x000fe20000000000 */
[----:B------:R-:W-:Y:S01]  /*39d0*/  FADD R12, R12, 3 ;  /* 0x404000000c0c7421 */ /* 0x000fe20000000000 */
[----:B------:R0:W-:Y:S01]  /*39e0*/  STG.E desc[UR36][R26.64+0xdc], R7 ;  /* 0x0000dc071a007986 */ /* 0x0001e2000c101924 */
[----:B------:R-:W-:Y:S01]  /*39f0*/  FADD R48, R117, R48 ;  /* 0x0000003075307221 */ /* 0x000fe20000000000 */
[----:B------:R-:W-:Y:S01]  /*3a00*/  FADD R70, R70, UR22 ;  /* 0x0000001646467e21 */ /* 0x000fe20008000000 */
[----:B------:R-:W-:Y:S01]  /*3a10*/  FADD R68, R68, UR20 ;  /* 0x0000001444447e21 */ /* 0x000fe20008000000 */
[----:B------:R1:W-:Y:S01]  /*3a20*/  STG.E desc[UR36][R26.64+0x140], R3 ;  /* 0x000140031a007986 */ /* 0x0003e2000c101924 */
[----:B------:R-:W-:-:S03]  /*3a30*/  FMNMX R0, RZ, R0, !PT ;  /* 0x00000000ff007209 */ /* 0x000fc60007800000 */
[----:B------:R3:W-:Y:S01]  /*3a40*/  STG.E desc[UR36][R26.64+0x148], R5 ;  /* 0x000148051a007986 */ /* 0x0007e2000c101924 */
[----:B------:R-:W-:Y:S02]  /*3a50*/  FMNMX R16, RZ, R16, !PT ;  /* 0x00000010ff107209 */ /* 0x000fe40007800000 */
[----:B------:R-:W-:Y:S01]  /*3a60*/  FMNMX R46, RZ, R46, !PT ;  /* 0x0000002eff2e7209 */ /* 0x000fe20007800000 */
[----:B0-----:R-:W-:Y:S01]  /*3a70*/  FMUL R7, R32, 0.16666670143604278564 ;  /* 0x3e2aaaad20077820 */ /* 0x001fe20000400000 */
[----:B------:R-:W-:Y:S01]  /*3a80*/  FMNMX R20, R20, 6, PT ;  /* 0x40c0000014147809 */ /* 0x000fe20003800000 */
[----:B-1----:R-:W-:Y:S01]  /*3a90*/  FMUL R3, R52, 0.16666670143604278564 ;  /* 0x3e2aaaad34037820 */ /* 0x002fe20000400000 */
[----:B------:R-:W-:Y:S01]  /*3aa0*/  FMNMX R34, R34, 6, PT ;  /* 0x40c0000022227809 */ /* 0x000fe20003800000 */
[----:B---3--:R-:W-:Y:S01]  /*3ab0*/  FMUL R5, R50, 0.16666670143604278564 ;  /* 0x3e2aaaad32057820 */ /* 0x008fe20000400000 */
[----:B------:R-:W-:Y:S01]  /*3ac0*/  FMNMX R12, R12, 6, PT ;  /* 0x40c000000c0c7809 */ /* 0x000fe20003800000 */
[----:B------:R-:W-:Y:S01]  /*3ad0*/  FADD R48, R48, 3 ;  /* 0x4040000030307421 */ /* 0x000fe20000000000 */
[----:B------:R-:W-:Y:S01]  /*3ae0*/  FADD R70, R70, 3 ;  /* 0x4040000046467421 */ /* 0x000fe20000000000 */
[----:B------:R-:W-:Y:S01]  /*3af0*/  FADD R68, R68, 3 ;  /* 0x4040000044447421 */ /* 0x000fe20000000000 */
[----:B------:R0:W-:Y:S01]  /*3b00*/  STG.E desc[UR36][R26.64+0xf8], R7 ;  /* 0x0000f8071a007986 */ /* 0x0001e2000c101924 */
[----:B------:R-:W-:Y:S01]  /*3b10*/  FADD R14, R14, UR26 ;  /* 0x0000001a0e0e7e21 */ /* 0x000fe20008000000 */
        /* <DEDUP_REMOVED lines=8> */
[----:B------:R-:W-:Y:S01]  /*3ba0*/  FADD R73, R73, 3 ;  /* 0x4040000049497421 */ /* 0x000fe20000000000 */
[----:B-1----:R-:W-:Y:S01]  /*3bb0*/  FMUL R3, R16, 0.16666670143604278564 ;  /* 0x3e2aaaad10037820 */ /* 0x002fe20000400000 */
[----:B------:R-:W-:Y:S01]  /*3bc0*/  FMNMX R48, R48, 6, PT ;  /* 0x40c0000030307809 */ /* 0x000fe20003800000 */
[----:B---3--:R-:W-:Y:S01]  /*3bd0*/  FMUL R5, R46, 0.16666670143604278564 ;  /* 0x3e2aaaad2e057820 */ /* 0x008fe20000400000 */
[----:B------:R-:W-:Y:S01]  /*3be0*/  FMNMX R70, R70, 6, PT ;  /* 0x40c0000046467809 */ /* 0x000fe20003800000 */
[----:B------:R-:W-:Y:S01]  /*3bf0*/  FADD R78, R78, 3 ;  /* 0x404000004e4e7421 */ /* 0x000fe20000000000 */
[----:B------:R-:W-:Y:S01]  /*3c00*/  FMNMX R68, R68, 6, PT ;  /* 0x40c0000044447809 */ /* 0x000fe20003800000 */
[----:B------:R-:W-:Y:S01]  /*3c10*/  FADD R14, R14, 3 ;  /* 0x404000000e0e7421 */ /* 0x000fe20000000000 */
[----:B------:R-:W-:Y:S01]  /*3c20*/  FADD R66, R66, 3 ;  /* 0x4040000042427421 */ /* 0x000fe20000000000 */
[----:B------:R-:W-:Y:S01]  /*3c30*/  FADD R62, R62, 3 ;  /* 0x404000003e3e7421 */ /* 0x000fe20000000000 */
[----:B------:R0:W-:Y:S01]  /*3c40*/  STG.E desc[UR36][R26.64+0x110], R7 ;  /* 0x000110071a007986 */ /* 0x0001e2000c101924 */
[----:B------:R-:W-:Y:S01]  /*3c50*/  FADD R10, R85, R10 ;  /* 0x0000000a550a7221 */ /* 0x000fe20000000000 */
[----:B------:R-:W-:Y:S01]  /*3c60*/  FADD R64, R64, UR16 ;  /* 0x0000001040407e21 */ /* 0x000fe20008000000 */
[----:B------:R-:W-:Y:S01]  /*3c70*/  FADD R60, R60, UR12 ;  /* 0x0000000c3c3c7e21 */ /* 0x000fe20008000000 */
[----:B------:R1:W-:Y:S01]  /*3c80*/  STG.E desc[UR36][R26.64+0x168], R3 ;  /* 0x000168031a007986 */ /* 0x0003e2000c101924 */
[----:B------:R-:W-:Y:S01]  /*3c90*/  FADD R58, R58, UR10 ;  /* 0x0000000a3a3a7e21 */ /* 0x000fe20008000000 */
[----:B------:R-:W-:-:S02]  /*3ca0*/  FMNMX R48, RZ, R48, !PT ;  /* 0x00000030ff307209 */ /* 0x000fc40007800000 */
        /* <DEDUP_REMOVED lines=9> */
[----:B------:R-:W-:Y:S01]  /*3d40*/  FADD R29, R82, R29 ;  /* 0x0000001d521d7221 */ /* 0x000fe20000000000 */
[----:B------:R-:W-:Y:S01]  /*3d50*/  FMNMX R66, R66, 6, PT ;  /* 0x40c0000042427809 */ /* 0x000fe20003800000 */
[----:B------:R-:W-:Y:S01]  /*3d60*/  FADD R10, R10, 3 ;  /* 0x404000000a0a7421 */ /* 0x000fe20000000000 */
[----:B------:R-:W-:Y:S01]  /*3d70*/  FMNMX R62, R62, 6, PT ;  /* 0x40c000003e3e7809 */ /* 0x000fe20003800000 */
[----:B------:R-:W-:Y:S01]  /*3d80*/  FADD R64, R64, 3 ;  /* 0x4040000040407421 */ /* 0x000fe20000000000 */
[----:B------:R-:W-:Y:S01]  /*3d90*/  FADD R60, R60, 3 ;  /* 0x404000003c3c7421 */ /* 0x000fe20000000000 */
[----:B------:R-:W-:Y:S01]  /*3da0*/  FADD R58, R58, 3 ;  /* 0x404000003a3a7421 */ /* 0x000fe20000000000 */
[----:B------:R0:W-:Y:S01]  /*3db0*/  STG.E desc[UR36][R26.64+0x138], R7 ;  /* 0x000138071a007986 */ /* 0x0001e2000c101924 */
[----:B------:R-:W-:Y:S01]  /*3dc0*/  FMNMX R73, RZ, R73, !PT ;  /* 0x00000049ff497209 */ /* 0x000fe20007800000 */
[----:B------:R-:W-:Y:S01]  /*3dd0*/  FADD R30, R87, R30 ;  /* 0x0000001e571e7221 */ /* 0x000fe20000000000 */
[----:B------:R-:W-:Y:S01]  /*3de0*/  FADD R33, R90, R33 ;  /* 0x000000215a217221 */ /* 0x000fe20000000000 */
[----:B------:R1:W-:Y:S01]  /*3df0*/  STG.E desc[UR36][R26.64+0x178], R3 ;  /* 0x000178031a007986 */ /* 0x0003e2000c101924 */
[----:B------:R-:W-:Y:S01]  /*3e00*/  FADD R31, R92, R31 ;  /* 0x0000001f5c1f7221 */ /* 0x000fe20000000000 */
[----:B------:R-:W-:Y:S01]  /*3e10*/  FADD R35, R94, R35 ;  /* 0x000000235e237221 */ /* 0x000fe20000000000 */
[----:B------:R-:W-:Y:S01]  /*3e20*/  FADD R37, R96, R37 ;  /* 0x0000002560257221 */ /* 0x000fe20000000000 */
[----:B------:R3:W-:Y:S01]  /*3e30*/  STG.E desc[UR36][R26.64+0x17c], R5 ;  /* 0x00017c051a007986 */ /* 0x0007e2000c101924 */
[----:B------:R-:W-:Y:S01]  /*3e40*/  FADD R43, R98, R43 ;  /* 0x0000002b622b7221 */ /* 0x000fe20000000000 */
[----:B------:R-:W-:Y:S01]  /*3e50*/  FADD R39, R100, R39 ;  /* 0x0000002764277221 */ /* 0x000fe20000000000 */
[----:B------:R-:W-:Y:S01]  /*3e60*/  FADD R23, R102, R23 ;  /* 0x0000001766177221 */ /* 0x000fe20000000000 */
[----:B------:R-:W-:Y:S01]  /*3e70*/  FADD R21, R104, R21 ;  /* 0x0000001568157221 */ /* 0x000fe20000000000 */
[----:B--2---:R-:W-:Y:S01]  /*3e80*/  FADD R45, R106, R45 ;  /* 0x0000002d6a2d7221 */ /* 0x004fe20000000000 */
[----:B------:R-:W-:Y:S01]  /*3e90*/  FADD R47, R108, R47 ;  /* 0x0000002f6c2f7221 */ /* 0x000fe20000000000 */
[----:B------:R-:W-:Y:S01]  /*3ea0*/  FADD R19, R110, R19 ;  /* 0x000000136e137221 */ /* 0x000fe20000000000 */
[----:B------:R-:W-:Y:S01]  /*3eb0*/  FADD R17, R112, R17 ;  /* 0x0000001170117221 */ /* 0x000fe20000000000 */
[----:B------:R-:W-:Y:S01]  /*3ec0*/  FADD R53, R114, R53 ;  /* 0x0000003572357221 */ /* 0x000fe20000000000 */
[----:B------:R-:W-:Y:S01]  /*3ed0*/  FADD R55, R116, R55 ;  /* 0x0000003774377221 */ /* 0x000fe20000000000 */
[----:B0-----:R-:W-:Y:S01]  /*3ee0*/  FMUL R7, R48, 0.16666670143604278564 ;  /* 0x3e2aaaad30077820 */ /* 0x001fe20000400000 */
[----:B------:R-:W-:Y:S01]  /*3ef0*/  FADD R51, R118, R51 ;  /* 0x0000003376337221 */ /* 0x000fe20000000000 */
[----:B------:R-:W-:Y:S01]  /*3f00*/  FADD R49, R120, R49 ;  /* 0x0000003178317221 */ /* 0x000fe20000000000 */
[----:B-1----:R-:W-:Y:S01]  /*3f10*/  FMUL R3, R70, 0.16666670143604278564 ;  /* 0x3e2aaaad46037820 */ /* 0x002fe20000400000 */
[----:B------:R-:W-:Y:S01]  /*3f20*/  FADD R41, R41, UR30 ;  /* 0x0000001e29297e21 */ /* 0x000fe20008000000 */
[----:B---3--:R-:W-:Y:S01]  /*3f30*/  FMUL R5, R68, 0.16666670143604278564 ;  /* 0x3e2aaaad44057820 */ /* 0x008fe20000400000 */
[----:B------:R-:W-:Y:S01]  /*3f40*/  FMNMX R78, RZ, R78, !PT ;  /* 0x0000004eff4e7209 */ /* 0x000fe20007800000 */
[----:B------:R-:W-:Y:S01]  /*3f50*/  FADD R15, R15, UR27 ;  /* 0x0000001b0f0f7e21 */ /* 0x000fe20008000000 */
[----:B------:R-:W-:Y:S01]  /*3f60*/  FMNMX R14, RZ, R14, !PT ;  /* 0x0000000eff0e7209 */ /* 0x000fe20007800000 */
[----:B------:R-:W-:Y:S01]  /*3f70*/  FADD R29, R29, 3 ;  /* 0x404000001d1d7421 */ /* 0x000fe20000000000 */
[----:B------:R-:W-:Y:S01]  /*3f80*/  FMNMX R66, RZ, R66, !PT ;  /* 0x00000042ff427209 */ /* 0x000fe20007800000 */
[----:B------:R-:W-:Y:S01]  /*3f90*/  FADD R13, R13, UR25 ;  /* 0x000000190d0d7e21 */ /* 0x000fe20008000000 */
[----:B------:R-:W-:Y:S01]  /*3fa0*/  FMNMX R62, RZ, R62, !PT ;  /* 0x0000003eff3e7209 */ /* 0x000fe20007800000 */
[----:B------:R-:W-:Y:S01]  /*3fb0*/  FADD R71, R71, UR24 ;  /* 0x0000001847477e21 */ /* 0x000fe20008000000 */
[----:B------:R-:W-:Y:S01]  /*3fc0*/  FMNMX R10, R10, 6, PT ;  /* 0x40c000000a0a7809 */ /* 0x000fe20003800000 */
[----:B------:R-:W-:Y:S01]  /*3fd0*/  FADD R67, R67, UR23 ;  /* 0x0000001743437e21 */ /* 0x000fe20008000000 */
[----:B------:R-:W-:Y:S01]  /*3fe0*/  FMNMX R64, R64, 6, PT ;  /* 0x40c0000040407809 */ /* 0x000fe20003800000 */
[----:B------:R-:W-:Y:S01]  /*3ff0*/  FADD R69, R69, UR21 ;  /* 0x0000001545457e21 */ /* 0x000fe20008000000 */
[----:B------:R-:W-:Y:S01]  /*4000*/  FMNMX R60, R60, 6, PT ;  /* 0x40c000003c3c7809 */ /* 0x000fe20003800000 */
[----:B------:R-:W-:Y:S01]  /*4010*/  FADD R65, R65, UR17 ;  /* 0x0000001141417e21 */ /* 0x000fe20008000000 */
[----:B------:R-:W-:Y:S01]  /*4020*/  FMNMX R58, R58, 6, PT ;  /* 0x40c000003a3a7809 */ /* 0x000fe20003800000 */
[----:B------:R-:W-:Y:S01]  /*4030*/  FADD R63, R63, UR15 ;  /* 0x0000000f3f3f7e21 */ /* 0x000fe20008000000 */
[----:B----4-:R-:W-:Y:S01]  /*4040*/  FADD R61, R61, UR14 ;  /* 0x0000000e3d3d7e21 */ /* 0x010fe20008000000 */
[----:B------:R-:W-:Y:S01]  /*4050*/  FADD R57, R57, UR13 ;  /* 0x0000000d39397e21 */ /* 0x000fe20008000000 */
[----:B------:R-:W-:Y:S01]  /*4060*/  FADD R59, R59, UR11 ;  /* 0x0000000b3b3b7e21 */ /* 0x000fe20008000000 */
[----:B------:R-:W-:Y:S01]  /*4070*/  FADD R56, R56, UR9 ;  /* 0x0000000938387e21 */ /* 0x000fe20008000000 */
[----:B------:R-:W-:Y:S01]  /*4080*/  FADD R11, R11, UR8 ;  /* 0x000000080b0b7e21 */ /* 0x000fe20008000000 */
[----:B------:R-:W-:Y:S01]  /*4090*/  FADD R54, R54, UR7 ;  /* 0x0000000736367e21 */ /* 0x000fe20008000000 */
[----:B------:R-:W-:Y:S01]  /*40a0*/  FADD R28, R28, UR6 ;  /* 0x000000061c1c7e21 */ /* 0x000fe20008000000 */
[----:B------:R-:W-:Y:S01]  /*40b0*/  FADD R72, R72, UR5 ;  /* 0x0000000548487e21 */ /* 0x000fe20008000000 */
[----:B------:R-:W-:Y:S01]  /*40c0*/  FADD R121, R121, 3 ;  /* 0x4040000079797421 */ /* 0x000fe20000000000 */
        /* <DEDUP_REMOVED lines=36> */
[----:B------:R-:W-:Y:S01]  /*4310*/  FMUL R73, R73, 0.16666670143604278564 ;  /* 0x3e2aaaad49497820 */ /* 0x000fe20000400000 */
[----:B------:R0:W-:Y:S01]  /*4320*/  STG.E desc[UR36][R26.64+0x160], R7 ;  /* 0x000160071a007986 */ /* 0x0001e2000c101924 */
[----:B------:R-:W-:Y:S01]  /*4330*/  FMUL R9, R78, 0.16666670143604278564 ;  /* 0x3e2aaaad4e097820 */ /* 0x000fe20000400000 */
[----:B------:R-:W-:-:S02]  /*4340*/  FMNMX R29, R29, 6, PT ;  /* 0x40c000001d1d7809 */ /* 0x000fc40003800000 */
[----:B------:R1:W-:Y:S01]  /*4350*/  STG.E desc[UR36][R26.64+0x194], R3 ;  /* 0x000194031a007986 */ /* 0x0003e2000c101924 */
[----:B------:R-:W-:-:S03]  /*4360*/  FMNMX R24, RZ, R24, !PT ;  /* 0x00000018ff187209 */ /* 0x000fc60007800000 */
[----:B------:R2:W-:Y:S01]  /*4370*/  STG.E desc[UR36][R26.64+0x19c], R5 ;  /* 0x00019c051a007986 */ /* 0x0005e2000c101924 */
[----:B------:R-:W-:Y:S02]  /*4380*/  FMNMX R10, RZ, R10, !PT ;  /* 0x0000000aff0a7209 */ /* 0x000fe40007800000 */
[----:B------:R-:W-:Y:S01]  /*4390*/  FMNMX R64, RZ, R64, !PT ;  /* 0x00000040ff407209 */ /* 0x000fe20007800000 */
[----:B0-----:R-:W-:Y:S01]  /*43a0*/  FMUL R7, R14, 0.16666670143604278564 ;  /* 0x3e2aaaad0e077820 */ /* 0x001fe20000400000 */
[----:B------:R-:W-:Y:S02]  /*43b0*/  FMNMX R60, RZ, R60, !PT ;  /* 0x0000003cff3c7209 */ /* 0x000fe40007800000 */
[----:B------:R-:W-:Y:S01]  /*43c0*/  FMNMX R58, RZ, R58, !PT ;  /* 0x0000003aff3a7209 */ /* 0x000fe20007800000 */
[----:B-1----:R-:W-:Y:S01]  /*43d0*/  FMUL R3, R66, 0.16666670143604278564 ;  /* 0x3e2aaaad42037820 */ /* 0x002fe20000400000 */
[----:B------:R-:W-:Y:S01]  /*43e0*/  FMNMX R122, R122, 6, PT ;  /* 0x40c000007a7a7809 */ /* 0x000fe20003800000 */
[----:B--2---:R-:W-:Y:S01]  /*43f0*/  FMUL R5, R62, 0.16666670143604278564 ;  /* 0x3e2aaaad3e057820 */ /* 0x004fe20000400000 */
[----:B------:R-:W-:Y:S01]  /*4400*/  FMNMX R121, R121, 6, PT ;  /* 0x40c0000079797809 */ /* 0x000fe20003800000 */
[----:B------:R0:W-:Y:S01]  /*4410*/  STG.E desc[UR36][R26.64+0xb0], R73 ;  /* 0x0000b0491a007986 */ /* 0x0001e2000c101924 */
[----:B------:R-:W-:-:S02]  /*4420*/  FMNMX R75, R75, 6, PT ;  /* 0x40c000004b4b7809 */ /* 0x000fc40003800000 */
[----:B------:R-:W-:Y:S02]  /*4430*/  FMNMX R77, R77, 6, PT ;  /* 0x40c000004d4d7809 */ /* 0x000fe40003800000 */
[----:B------:R-:W-:Y:S02]  /*4440*/  FMNMX R79, R79, 6, PT ;  /* 0x40c000004f4f7809 */ /* 0x000fe40003800000 */
[----:B------:R-:W-:Y:S02]  /*4450*/  FMNMX R30, R30, 6, PT ;  /* 0x40c000001e1e7809 */ /* 0x000fe40003800000 */
[----:B------:R-:W-:Y:S02]  /*4460*/  FMNMX R33, R33, 6, PT ;  /* 0x40c0000021217809 */ /* 0x000fe40003800000 */
[----:B------:R-:W-:Y:S02]  /*4470*/  FMNMX R31, R31, 6, PT ;  /* 0x40c000001f1f7809 */ /* 0x000fe40003800000 */
        /* <DEDUP_REMOVED lines=29> */
[----:B------:R-:W-:Y:S01]  /*4650*/  FMNMX R72, R72, 6, PT ;  /* 0x40c0000048487809 */ /* 0x000fe20003800000 */
[----:B------:R1:W-:Y:S01]  /*4660*/  STG.E desc[UR36][R26.64+0xc4], R9 ;  /* 0x0000c4091a007986 */ /* 0x0003e2000c101924 */
[----:B0-----:R-:W-:Y:S01]  /*4670*/  FMNMX R73, RZ, R29, !PT ;  /* 0x0000001dff497209 */ /* 0x001fe20007800000 */
[----:B------:R-:W-:-:S02]  /*4680*/  FMUL R29, R24, 0.16666670143604278564 ;  /* 0x3e2aaaad181d7820 */ /* 0x000fc40000400000 */
[----:B------:R0:W-:Y:S01]  /*4690*/  STG.E desc[UR36][R26.64+0x184], R7 ;  /* 0x000184071a007986 */ /* 0x0001e2000c101924 */
[----:B------:R-:W-:-:S03]  /*46a0*/  FMNMX R122, RZ, R122, !PT ;  /* 0x0000007aff7a7209 */ /* 0x000fc60007800000 */
[----:B------:R2:W-:Y:S01]  /*46b0*/  STG.E desc[UR36][R26.64+0x1a0], R3 ;  /* 0x0001a0031a007986 */ /* 0x0005e2000c101924 */
[----:B------:R-:W-:-:S03]  /*46c0*/  FMNMX R121, RZ, R121, !PT ;  /* 0x00000079ff797209 */ /* 0x000fc60007800000 */
[----:B------:R3:W-:Y:S01]  /*46d0*/  STG.E desc[UR36][R26.64+0x1a4], R5 ;  /* 0x0001a4051a007986 */ /* 0x0007e2000c101924 */
[----:B-1----:R-:W-:Y:S01]  /*46e0*/  FMUL R9, R10, 0.16666670143604278564 ;  /* 0x3e2aaaad0a097820 */ /* 0x002fe20000400000 */
[----:B------:R-:W-:Y:S01]  /*46f0*/  FMNMX R75, RZ, R75, !PT ;  /* 0x0000004bff4b7209 */ /* 0x000fe20007800000 */
[----:B0-----:R-:W-:Y:S01]  /*4700*/  FMUL R7, R64, 0.16666670143604278564 ;  /* 0x3e2aaaad40077820 */ /* 0x001fe20000400000 */
[----:B------:R-:W-:Y:S02]  /*4710*/  FMNMX R77, RZ, R77, !PT ;  /* 0x0000004dff4d7209 */ /* 0x000fe40007800000 */
[----:B------:R-:W-:Y:S01]  /*4720*/  FMNMX R79, RZ, R79, !PT ;  /* 0x0000004fff4f7209 */ /* 0x000fe20007800000 */
[----:B--2---:R-:W-:Y:S01]  /*4730*/  FMUL R3, R60, 0.16666670143604278564 ;  /* 0x3e2aaaad3c037820 */ /* 0x004fe20000400000 */
[----:B------:R-:W-:Y:S02]  /*4740*/  FMNMX R8, RZ, R8, !PT ;  /* 0x00000008ff087209 */ /* 0x000fe40007800000 */
[----:B------:R-:W-:Y:S01]  /*4750*/  FMNMX R30, RZ, R30, !PT ;  /* 0x0000001eff1e7209 */ /* 0x000fe20007800000 */
[----:B---3--:R-:W-:Y:S01]  /*4760*/  FMUL R5, R58, 0.16666670143604278564 ;  /* 0x3e2aaaad3a057820 */ /* 0x008fe20000400000 */
[----:B------:R-:W-:-:S02]  /*4770*/  FMNMX R33, RZ, R33, !PT ;  /* 0x00000021ff217209 */ /* 0x000fc40007800000 */
[----:B------:R-:W-:Y:S02]  /*4780*/  FMNMX R31, RZ, R31, !PT ;  /* 0x0000001fff1f7209 */ /* 0x000fe40007800000 */
[----:B------:R-:W-:Y:S02]  /*4790*/  FMNMX R35, RZ, R35, !PT ;  /* 0x00000023ff237209 */ /* 0x000fe40007800000 */
[----:B------:R-:W-:Y:S02]  /*47a0*/  FMNMX R37, RZ, R37, !PT ;  /* 0x00000025ff257209 */ /* 0x000fe40007800000 */
[----:B------:R-:W-:Y:S02]  /*47b0*/  FMNMX R43, RZ, R43, !PT ;  /* 0x0000002bff2b7209 */ /* 0x000fe40007800000 */
[----:B------:R-:W-:Y:S02]  /*47c0*/  FMNMX R39, RZ, R39, !PT ;  /* 0x00000027ff277209 */ /* 0x000fe40007800000 */
        /* <DEDUP_REMOVED lines=25> */
[----:B------:R-:W-:Y:S01]  /*4960*/  FMNMX R72, RZ, R72, !PT ;  /* 0x00000048ff487209 */ /* 0x000fe20007800000 */
[----:B------:R0:W-:Y:S01]  /*4970*/  STG.E desc[UR36][R26.64+0x2c], R123 ;  /* 0x00002c7b1a007986 */ /* 0x0001e2000c101924 */
[----:B------:R-:W-:Y:S01]  /*4980*/  FMUL R121, R121, 0.16666670143604278564 ;  /* 0x3e2aaaad79797820 */ /* 0x000fe20000400000 */
[----:B------:R-:W-:Y:S01]  /*4990*/  FMUL R75, R75, 0.16666670143604278564 ;  /* 0x3e2aaaad4b4b7820 */ /* 0x000fe20000400000 */
[----:B------:R-:W-:Y:S01]  /*49a0*/  FMUL R77, R77, 0.16666670143604278564 ;  /* 0x3e2aaaad4d4d7820 */ /* 0x000fe20000400000 */
        /* <DEDUP_REMOVED lines=8> */
[----:B------:R-:W-:Y:S01]  /*4a30*/  STG.E desc[UR36][R26.64+0xe0], R9 ;  /* 0x0000e0091a007986 */ /* 0x000fe2000c101924 */
[----:B0-----:R-:W-:Y:S01]  /*4a40*/  FMUL R123, R122, 0.16666670143604278564 ;  /* 0x3e2aaaad7a7b7820 */ /* 0x001fe20000400000 */
[----:B------:R-:W-:Y:S01]  /*4a50*/  FMUL R43, R43, 0.16666670143604278564 ;  /* 0x3e2aaaad2b2b7820 */ /* 0x000fe20000400000 */
[----:B------:R-:W-:Y:S01]  /*4a60*/  FMUL R39, R39, 0.16666670143604278564 ;  /* 0x3e2aaaad27277820 */ /* 0x000fe20000400000 */
[----:B------:R-:W-:Y:S01]  /*4a70*/  STG.E desc[UR36][R26.64+0x1ac], R7 ;  /* 0x0001ac071a007986 */ /* 0x000fe2000c101924 */
[----:B-1----:R-:W-:Y:S01]  /*4a80*/  FMUL R25, R8, 0.16666670143604278564 ;  /* 0x3e2aaaad08197820 */ /* 0x002fe20000400000 */
[----:B------:R-:W-:Y:S01]  /*4a90*/  FMUL R23, R23, 0.16666670143604278564 ;  /* 0x3e2aaaad17177820 */ /* 0x000fe20000400000 */
[----:B------:R-:W-:Y:S01]  /*4aa0*/  FMUL R21, R21, 0.16666670143604278564 ;  /* 0x3e2aaaad15157820 */ /* 0x000fe20000400000 */
[----:B------:R0:W-:Y:S01]  /*4ab0*/  STG.E desc[UR36][R26.64+0x1bc], R3 ;  /* 0x0001bc031a007986 */ /* 0x0001e2000c101924 */
[----:B--2---:R-:W-:Y:S01]  /*4ac0*/  FMUL R29, R30, 0.16666670143604278564 ;  /* 0x3e2aaaad1e1d7820 */ /* 0x004fe20000400000 */
[----:B------:R-:W-:Y:S01]  /*4ad0*/  FMUL R45, R45, 0.16666670143604278564 ;  /* 0x3e2aaaad2d2d7820 */ /* 0x000fe20000400000 */
[----:B------:R-:W-:Y:S01]  /*4ae0*/  FMUL R47, R47, 0.16666670143604278564 ;  /* 0x3e2aaaad2f2f7820 */ /* 0x000fe20000400000 */
[----:B------:R1:W-:Y:S01]  /*4af0*/  STG.E desc[UR36][R26.64+0x1c4], R5 ;  /* 0x0001c4051a007986 */ /* 0x0003e2000c101924 */
[----:B------:R-:W-:Y:S01]  /*4b00*/  FMUL R19, R19, 0.16666670143604278564 ;  /* 0x3e2aaaad13137820 */ /* 0x000fe20000400000 */
        /* <DEDUP_REMOVED lines=16> */
[----:B0-----:R-:W-:Y:S01]  /*4c10*/  FMUL R3, R56, 0.16666670143604278564 ;  /* 0x3e2aaaad38037820 */ /* 0x001fe20000400000 */
[----:B------:R-:W-:Y:S01]  /*4c20*/  FMUL R11, R11, 0.16666670143604278564 ;  /* 0x3e2aaaad0b0b7820 */ /* 0x000fe20000400000 */
[----:B-1----:R-:W-:Y:S01]  /*4c30*/  FMUL R5, R54, 0.16666670143604278564 ;  /* 0x3e2aaaad36057820 */ /* 0x002fe20000400000 */
[----:B------:R-:W-:Y:S01]  /*4c40*/  FMUL R7, R28, 0.16666670143604278564 ;  /* 0x3e2aaaad1c077820 */ /* 0x000fe20000400000 */
[----:B------:R-:W-:Y:S01]  /*4c50*/  FMUL R9, R72, 0.16666670143604278564 ;  /* 0x3e2aaaad48097820 */ /* 0x000fe20000400000 */
[----:B------:R-:W-:Y:S04]  /*4c60*/  STG.E desc[UR36][R26.64+0x1c], R125 ;  /* 0x00001c7d1a007986 */ /* 0x000fe8000c101924 */
        /* <DEDUP_REMOVED lines=39> */
[----:B------:R-:W-:Y:S01]  /*4ee0*/  STG.E desc[UR36][R26.64+0x1d8], R9 ;  /* 0x0001d8091a007986 */ /* 0x000fe2000c101924 */
[----:B------:R-:W-:Y:S05]  /*4ef0*/  EXIT ;  /* 0x000000000000794d */ /* 0x000fea0003800000 */
.L_x_4:
[----:B------:R-:W-:-:S00]  /*4f00*/  BRA `(.L_x_4) ;  /* 0xfffffffc00fc7947 */ /* 0x000fc0000383ffff */
[----:B------:R-:W-:-:S00]  /*4f10*/  NOP ;  /* 0x0000000000007918 */ /* 0x000fc00000000000 */
        /* <DEDUP_REMOVED lines=14> */
.L_x_5:


//--------------------- .nv.shared.my_kernel_kernel0 --------------------------
	.section	.nv.shared.my_kernel_kernel0,"aw",@nobits
	.sectionflags	@""
	.align	4
.nv.shared.my_kernel_kernel0:
	.zero		8768


//--------------------- .nv.shared.reserved.0     --------------------------
	.section	.nv.shared.reserved.0,"aw",@nobits
	.weak		__nv_reservedSMEM_offset_0_alias
	.size		__nv_reservedSMEM_offset_0_alias, 0, 64
	.other		__nv_reservedSMEM_offset_0_alias,@"STO_CUDA_RESERVED_SHARED STV_DEFAULT"
__nv_reservedSMEM_offset_0_alias:
	.zero		0
	.zero		64


//--------------------- .nv.constant0.my_kernel_kernel0 --------------------------
	.section	.nv.constant0.my_kernel_kernel0,"a",@progbits
	.sectionflags	@""
	.align	4
.nv.constant0.my_kernel_kernel0:
	.zero		928


//--------------------- SYMBOLS --------------------------

	.type		.nv.reservedSmem.offset0,@object
	.size		.nv.reservedSmem.offset0,0x4
	.type		.nv.reservedSmem.cap,@object
	.size		.nv.reservedSmem.cap,0x4
